//
// Generated by NVIDIA NVVM Compiler
//
// Compiler Build ID: CL-36424714
// Cuda compilation tools, release 13.0, V13.0.88
// Based on NVVM 20.0.0
//

.version 9.0
.target sm_100
.address_size 64

	// .globl	rotary_embedding_kernel_f32

.visible .entry rotary_embedding_kernel_f32(
	.param .u32 rotary_embedding_kernel_f32_param_0,
	.param .u32 rotary_embedding_kernel_f32_param_1,
	.param .u32 rotary_embedding_kernel_f32_param_2,
	.param .u32 rotary_embedding_kernel_f32_param_3,
	.param .u32 rotary_embedding_kernel_f32_param_4,
	.param .u32 rotary_embedding_kernel_f32_param_5,
	.param .u32 rotary_embedding_kernel_f32_param_6,
	.param .u32 rotary_embedding_kernel_f32_param_7,
	.param .u32 rotary_embedding_kernel_f32_param_8,
	.param .u32 rotary_embedding_kernel_f32_param_9,
	.param .u32 rotary_embedding_kernel_f32_param_10,
	.param .u64 .ptr .align 1 rotary_embedding_kernel_f32_param_11,
	.param .u64 .ptr .align 1 rotary_embedding_kernel_f32_param_12,
	.param .u64 .ptr .align 1 rotary_embedding_kernel_f32_param_13,
	.param .u64 .ptr .align 1 rotary_embedding_kernel_f32_param_14,
	.param .u64 .ptr .align 1 rotary_embedding_kernel_f32_param_15
)
{
	.reg .pred 	%p<11>;
	.reg .b32 	%r<45>;
	.reg .b32 	%f<2>;
	.reg .b64 	%rd<11>;

	ld.param.u32 	%r22, [rotary_embedding_kernel_f32_param_0];
	ld.param.u32 	%r23, [rotary_embedding_kernel_f32_param_1];
	ld.param.u32 	%r24, [rotary_embedding_kernel_f32_param_2];
	ld.param.u32 	%r29, [rotary_embedding_kernel_f32_param_3];
	ld.param.u32 	%r30, [rotary_embedding_kernel_f32_param_4];
	ld.param.u32 	%r25, [rotary_embedding_kernel_f32_param_5];
	ld.param.u32 	%r26, [rotary_embedding_kernel_f32_param_6];
	ld.param.u32 	%r31, [rotary_embedding_kernel_f32_param_7];
	ld.param.u32 	%r32, [rotary_embedding_kernel_f32_param_8];
	ld.param.u32 	%r27, [rotary_embedding_kernel_f32_param_9];
	ld.param.u32 	%r28, [rotary_embedding_kernel_f32_param_10];
	ld.param.u64 	%rd3, [rotary_embedding_kernel_f32_param_11];
	ld.param.u64 	%rd4, [rotary_embedding_kernel_f32_param_14];
	cvta.to.global.u64 	%rd1, %rd4;
	mov.u32 	%r33, %ctaid.y;
	mov.u32 	%r34, %ctaid.x;
	mul.lo.s32 	%r35, %r29, %r34;
	mad.lo.s32 	%r1, %r30, %r33, %r35;
	mul.lo.s32 	%r36, %r31, %r34;
	mad.lo.s32 	%r2, %r32, %r33, %r36;
	mov.u32 	%r3, %tid.x;
	setp.ge.s32 	%p1, %r3, %r24;
	@%p1 bra 	$L__BB0_6;
	mov.u32 	%r4, %tid.y;
	mov.u32 	%r5, %ntid.y;
	mov.u32 	%r6, %ntid.x;
	mov.u32 	%r41, %r3;
$L__BB0_2:
	setp.ge.s32 	%p2, %r4, %r22;
	@%p2 bra 	$L__BB0_5;
	mad.lo.s32 	%r8, %r41, %r28, %r2;
	mov.u32 	%r42, %r4;
$L__BB0_4:
	mad.lo.s32 	%r37, %r42, %r27, %r8;
	mul.wide.s32 	%rd5, %r37, 4;
	add.s64 	%rd6, %rd1, %rd5;
	mov.b32 	%r38, 1065353216;
	st.global.u32 	[%rd6], %r38;
	add.s32 	%r42, %r42, %r5;
	setp.lt.s32 	%p3, %r42, %r22;
	@%p3 bra 	$L__BB0_4;
$L__BB0_5:
	add.s32 	%r41, %r41, %r6;
	setp.lt.s32 	%p4, %r41, %r24;
	@%p4 bra 	$L__BB0_2;
$L__BB0_6:
	setp.le.s32 	%p5, %r23, %r24;
	mov.u32 	%r43, %tid.y;
	setp.ge.s32 	%p6, %r43, %r22;
	or.pred  	%p7, %p5, %p6;
	@%p7 bra 	$L__BB0_12;
	add.s32 	%r13, %r24, %r3;
	mov.u32 	%r14, %ntid.x;
	mov.u32 	%r15, %ntid.y;
	cvta.to.global.u64 	%rd2, %rd3;
$L__BB0_8:
	setp.ge.s32 	%p8, %r13, %r23;
	@%p8 bra 	$L__BB0_11;
	mad.lo.s32 	%r17, %r43, %r27, %r2;
	mad.lo.s32 	%r18, %r43, %r25, %r1;
	mov.u32 	%r44, %r13;
$L__BB0_10:
	mad.lo.s32 	%r39, %r44, %r26, %r18;
	mul.wide.s32 	%rd7, %r39, 4;
	add.s64 	%rd8, %rd2, %rd7;
	ld.global.f32 	%f1, [%rd8];
	mad.lo.s32 	%r40, %r44, %r28, %r17;
	mul.wide.s32 	%rd9, %r40, 4;
	add.s64 	%rd10, %rd1, %rd9;
	st.global.f32 	[%rd10], %f1;
	add.s32 	%r44, %r44, %r14;
	setp.lt.s32 	%p9, %r44, %r23;
	@%p9 bra 	$L__BB0_10;
$L__BB0_11:
	add.s32 	%r43, %r43, %r15;
	setp.lt.s32 	%p10, %r43, %r22;
	@%p10 bra 	$L__BB0_8;
$L__BB0_12:
	ret;

}
	// .globl	rotary_embedding_kernel_f64
.visible .entry rotary_embedding_kernel_f64(
	.param .u32 rotary_embedding_kernel_f64_param_0,
	.param .u32 rotary_embedding_kernel_f64_param_1,
	.param .u32 rotary_embedding_kernel_f64_param_2,
	.param .u32 rotary_embedding_kernel_f64_param_3,
	.param .u32 rotary_embedding_kernel_f64_param_4,
	.param .u32 rotary_embedding_kernel_f64_param_5,
	.param .u32 rotary_embedding_kernel_f64_param_6,
	.param .u32 rotary_embedding_kernel_f64_param_7,
	.param .u32 rotary_embedding_kernel_f64_param_8,
	.param .u32 rotary_embedding_kernel_f64_param_9,
	.param .u32 rotary_embedding_kernel_f64_param_10,
	.param .u64 .ptr .align 1 rotary_embedding_kernel_f64_param_11,
	.param .u64 .ptr .align 1 rotary_embedding_kernel_f64_param_12,
	.param .u64 .ptr .align 1 rotary_embedding_kernel_f64_param_13,
	.param .u64 .ptr .align 1 rotary_embedding_kernel_f64_param_14,
	.param .u64 .ptr .align 1 rotary_embedding_kernel_f64_param_15
)
{
	.reg .pred 	%p<11>;
	.reg .b32 	%r<44>;
	.reg .b64 	%rd<12>;
	.reg .b64 	%fd<2>;

	ld.param.u32 	%r22, [rotary_embedding_kernel_f64_param_0];
	ld.param.u32 	%r23, [rotary_embedding_kernel_f64_param_1];
	ld.param.u32 	%r24, [rotary_embedding_kernel_f64_param_2];
	ld.param.u32 	%r29, [rotary_embedding_kernel_f64_param_3];
	ld.param.u32 	%r30, [rotary_embedding_kernel_f64_param_4];
	ld.param.u32 	%r25, [rotary_embedding_kernel_f64_param_5];
	ld.param.u32 	%r26, [rotary_embedding_kernel_f64_param_6];
	ld.param.u32 	%r31, [rotary_embedding_kernel_f64_param_7];
	ld.param.u32 	%r32, [rotary_embedding_kernel_f64_param_8];
	ld.param.u32 	%r27, [rotary_embedding_kernel_f64_param_9];
	ld.param.u32 	%r28, [rotary_embedding_kernel_f64_param_10];
	ld.param.u64 	%rd3, [rotary_embedding_kernel_f64_param_11];
	ld.param.u64 	%rd4, [rotary_embedding_kernel_f64_param_14];
	cvta.to.global.u64 	%rd1, %rd4;
	mov.u32 	%r33, %ctaid.y;
	mov.u32 	%r34, %ctaid.x;
	mul.lo.s32 	%r35, %r29, %r34;
	mad.lo.s32 	%r1, %r30, %r33, %r35;
	mul.lo.s32 	%r36, %r31, %r34;
	mad.lo.s32 	%r2, %r32, %r33, %r36;
	mov.u32 	%r3, %tid.x;
	setp.ge.s32 	%p1, %r3, %r24;
	@%p1 bra 	$L__BB1_6;
	mov.u32 	%r4, %tid.y;
	mov.u32 	%r5, %ntid.y;
	mov.u32 	%r6, %ntid.x;
	mov.u32 	%r40, %r3;
$L__BB1_2:
	setp.ge.s32 	%p2, %r4, %r22;
	@%p2 bra 	$L__BB1_5;
	mad.lo.s32 	%r8, %r40, %r28, %r2;
	mov.u32 	%r41, %r4;
$L__BB1_4:
	mad.lo.s32 	%r37, %r41, %r27, %r8;
	mul.wide.s32 	%rd5, %r37, 8;
	add.s64 	%rd6, %rd1, %rd5;
	mov.b64 	%rd7, 4607182418800017408;
	st.global.u64 	[%rd6], %rd7;
	add.s32 	%r41, %r41, %r5;
	setp.lt.s32 	%p3, %r41, %r22;
	@%p3 bra 	$L__BB1_4;
$L__BB1_5:
	add.s32 	%r40, %r40, %r6;
	setp.lt.s32 	%p4, %r40, %r24;
	@%p4 bra 	$L__BB1_2;
$L__BB1_6:
	setp.le.s32 	%p5, %r23, %r24;
	mov.u32 	%r42, %tid.y;
	setp.ge.s32 	%p6, %r42, %r22;
	or.pred  	%p7, %p5, %p6;
	@%p7 bra 	$L__BB1_12;
	add.s32 	%r13, %r24, %r3;
	mov.u32 	%r14, %ntid.x;
	mov.u32 	%r15, %ntid.y;
	cvta.to.global.u64 	%rd2, %rd3;
$L__BB1_8:
	setp.ge.s32 	%p8, %r13, %r23;
	@%p8 bra 	$L__BB1_11;
	mad.lo.s32 	%r17, %r42, %r27, %r2;
	mad.lo.s32 	%r18, %r42, %r25, %r1;
	mov.u32 	%r43, %r13;
$L__BB1_10:
	mad.lo.s32 	%r38, %r43, %r26, %r18;
	mul.wide.s32 	%rd8, %r38, 8;
	add.s64 	%rd9, %rd2, %rd8;
	ld.global.f64 	%fd1, [%rd9];
	mad.lo.s32 	%r39, %r43, %r28, %r17;
	mul.wide.s32 	%rd10, %r39, 8;
	add.s64 	%rd11, %rd1, %rd10;
	st.global.f64 	[%rd11], %fd1;
	add.s32 	%r43, %r43, %r14;
	setp.lt.s32 	%p9, %r43, %r23;
	@%p9 bra 	$L__BB1_10;
$L__BB1_11:
	add.s32 	%r42, %r42, %r15;
	setp.lt.s32 	%p10, %r42, %r22;
	@%p10 bra 	$L__BB1_8;
$L__BB1_12:
	ret;

}
	// .globl	rotary_embedding_kernel_f16
.visible .entry rotary_embedding_kernel_f16(
	.param .u32 rotary_embedding_kernel_f16_param_0,
	.param .u32 rotary_embedding_kernel_f16_param_1,
	.param .u32 rotary_embedding_kernel_f16_param_2,
	.param .u32 rotary_embedding_kernel_f16_param_3,
	.param .u32 rotary_embedding_kernel_f16_param_4,
	.param .u32 rotary_embedding_kernel_f16_param_5,
	.param .u32 rotary_embedding_kernel_f16_param_6,
	.param .u32 rotary_embedding_kernel_f16_param_7,
	.param .u32 rotary_embedding_kernel_f16_param_8,
	.param .u32 rotary_embedding_kernel_f16_param_9,
	.param .u32 rotary_embedding_kernel_f16_param_10,
	.param .u64 .ptr .align 1 rotary_embedding_kernel_f16_param_11,
	.param .u64 .ptr .align 1 rotary_embedding_kernel_f16_param_12,
	.param .u64 .ptr .align 1 rotary_embedding_kernel_f16_param_13,
	.param .u64 .ptr .align 1 rotary_embedding_kernel_f16_param_14,
	.param .u64 .ptr .align 1 rotary_embedding_kernel_f16_param_15
)
{
	.reg .pred 	%p<11>;
	.reg .b16 	%rs<4>;
	.reg .b32 	%r<45>;
	.reg .b64 	%rd<11>;

	ld.param.u32 	%r22, [rotary_embedding_kernel_f16_param_0];
	ld.param.u32 	%r23, [rotary_embedding_kernel_f16_param_1];
	ld.param.u32 	%r24, [rotary_embedding_kernel_f16_param_2];
	ld.param.u32 	%r29, [rotary_embedding_kernel_f16_param_3];
	ld.param.u32 	%r30, [rotary_embedding_kernel_f16_param_4];
	ld.param.u32 	%r25, [rotary_embedding_kernel_f16_param_5];
	ld.param.u32 	%r26, [rotary_embedding_kernel_f16_param_6];
	ld.param.u32 	%r31, [rotary_embedding_kernel_f16_param_7];
	ld.param.u32 	%r32, [rotary_embedding_kernel_f16_param_8];
	ld.param.u32 	%r27, [rotary_embedding_kernel_f16_param_9];
	ld.param.u32 	%r28, [rotary_embedding_kernel_f16_param_10];
	ld.param.u64 	%rd3, [rotary_embedding_kernel_f16_param_11];
	ld.param.u64 	%rd4, [rotary_embedding_kernel_f16_param_14];
	cvta.to.global.u64 	%rd1, %rd4;
	mov.u32 	%r33, %ctaid.y;
	mov.u32 	%r34, %ctaid.x;
	mul.lo.s32 	%r35, %r29, %r34;
	mad.lo.s32 	%r1, %r30, %r33, %r35;
	mul.lo.s32 	%r36, %r31, %r34;
	mad.lo.s32 	%r2, %r32, %r33, %r36;
	mov.u32 	%r3, %tid.x;
	setp.ge.s32 	%p1, %r3, %r24;
	@%p1 bra 	$L__BB2_6;
	mov.u32 	%r4, %tid.y;
	mov.u32 	%r5, %ntid.y;
	mov.u32 	%r6, %ntid.x;
	mov.u32 	%r41, %r3;
$L__BB2_2:
	setp.ge.s32 	%p2, %r4, %r22;
	@%p2 bra 	$L__BB2_5;
	mad.lo.s32 	%r8, %r41, %r28, %r2;
	mov.b32 	%r37, 1;
	// begin inline asm
	cvt.rn.f16.s32 %rs2, %r37;
	// end inline asm
	mov.u32 	%r42, %r4;
$L__BB2_4:
	mad.lo.s32 	%r38, %r42, %r27, %r8;
	mul.wide.s32 	%rd5, %r38, 2;
	add.s64 	%rd6, %rd1, %rd5;
	st.global.u16 	[%rd6], %rs2;
	add.s32 	%r42, %r42, %r5;
	setp.lt.s32 	%p3, %r42, %r22;
	@%p3 bra 	$L__BB2_4;
$L__BB2_5:
	add.s32 	%r41, %r41, %r6;
	setp.lt.s32 	%p4, %r41, %r24;
	@%p4 bra 	$L__BB2_2;
$L__BB2_6:
	setp.le.s32 	%p5, %r23, %r24;
	mov.u32 	%r43, %tid.y;
	setp.ge.s32 	%p6, %r43, %r22;
	or.pred  	%p7, %p5, %p6;
	@%p7 bra 	$L__BB2_12;
	add.s32 	%r13, %r24, %r3;
	mov.u32 	%r14, %ntid.x;
	mov.u32 	%r15, %ntid.y;
	cvta.to.global.u64 	%rd2, %rd3;
$L__BB2_8:
	setp.ge.s32 	%p8, %r13, %r23;
	@%p8 bra 	$L__BB2_11;
	mad.lo.s32 	%r17, %r43, %r27, %r2;
	mad.lo.s32 	%r18, %r43, %r25, %r1;
	mov.u32 	%r44, %r13;
$L__BB2_10:
	mad.lo.s32 	%r39, %r44, %r28, %r17;
	mul.wide.s32 	%rd7, %r39, 2;
	add.s64 	%rd8, %rd1, %rd7;
	mad.lo.s32 	%r40, %r44, %r26, %r18;
	mul.wide.s32 	%rd9, %r40, 2;
	add.s64 	%rd10, %rd2, %rd9;
	ld.global.u16 	%rs3, [%rd10];
	st.global.u16 	[%rd8], %rs3;
	add.s32 	%r44, %r44, %r14;
	setp.lt.s32 	%p9, %r44, %r23;
	@%p9 bra 	$L__BB2_10;
$L__BB2_11:
	add.s32 	%r43, %r43, %r15;
	setp.lt.s32 	%p10, %r43, %r22;
	@%p10 bra 	$L__BB2_8;
$L__BB2_12:
	ret;

}
	// .globl	rotary_embedding_kernel_bf16
.visible .entry rotary_embedding_kernel_bf16(
	.param .u32 rotary_embedding_kernel_bf16_param_0,
	.param .u32 rotary_embedding_kernel_bf16_param_1,
	.param .u32 rotary_embedding_kernel_bf16_param_2,
	.param .u32 rotary_embedding_kernel_bf16_param_3,
	.param .u32 rotary_embedding_kernel_bf16_param_4,
	.param .u32 rotary_embedding_kernel_bf16_param_5,
	.param .u32 rotary_embedding_kernel_bf16_param_6,
	.param .u32 rotary_embedding_kernel_bf16_param_7,
	.param .u32 rotary_embedding_kernel_bf16_param_8,
	.param .u32 rotary_embedding_kernel_bf16_param_9,
	.param .u32 rotary_embedding_kernel_bf16_param_10,
	.param .u64 .ptr .align 1 rotary_embedding_kernel_bf16_param_11,
	.param .u64 .ptr .align 1 rotary_embedding_kernel_bf16_param_12,
	.param .u64 .ptr .align 1 rotary_embedding_kernel_bf16_param_13,
	.param .u64 .ptr .align 1 rotary_embedding_kernel_bf16_param_14,
	.param .u64 .ptr .align 1 rotary_embedding_kernel_bf16_param_15
)
{
	.reg .pred 	%p<11>;
	.reg .b16 	%rs<4>;
	.reg .b32 	%r<45>;
	.reg .b64 	%rd<11>;

	ld.param.u32 	%r22, [rotary_embedding_kernel_bf16_param_0];
	ld.param.u32 	%r23, [rotary_embedding_kernel_bf16_param_1];
	ld.param.u32 	%r24, [rotary_embedding_kernel_bf16_param_2];
	ld.param.u32 	%r29, [rotary_embedding_kernel_bf16_param_3];
	ld.param.u32 	%r30, [rotary_embedding_kernel_bf16_param_4];
	ld.param.u32 	%r25, [rotary_embedding_kernel_bf16_param_5];
	ld.param.u32 	%r26, [rotary_embedding_kernel_bf16_param_6];
	ld.param.u32 	%r31, [rotary_embedding_kernel_bf16_param_7];
	ld.param.u32 	%r32, [rotary_embedding_kernel_bf16_param_8];
	ld.param.u32 	%r27, [rotary_embedding_kernel_bf16_param_9];
	ld.param.u32 	%r28, [rotary_embedding_kernel_bf16_param_10];
	ld.param.u64 	%rd3, [rotary_embedding_kernel_bf16_param_11];
	ld.param.u64 	%rd4, [rotary_embedding_kernel_bf16_param_14];
	cvta.to.global.u64 	%rd1, %rd4;
	mov.u32 	%r33, %ctaid.y;
	mov.u32 	%r34, %ctaid.x;
	mul.lo.s32 	%r35, %r29, %r34;
	mad.lo.s32 	%r1, %r30, %r33, %r35;
	mul.lo.s32 	%r36, %r31, %r34;
	mad.lo.s32 	%r2, %r32, %r33, %r36;
	mov.u32 	%r3, %tid.x;
	setp.ge.s32 	%p1, %r3, %r24;
	@%p1 bra 	$L__BB3_6;
	mov.u32 	%r4, %tid.y;
	mov.u32 	%r5, %ntid.y;
	mov.u32 	%r6, %ntid.x;
	mov.u32 	%r41, %r3;
$L__BB3_2:
	setp.ge.s32 	%p2, %r4, %r22;
	@%p2 bra 	$L__BB3_5;
	mad.lo.s32 	%r8, %r41, %r28, %r2;
	mov.b32 	%r37, 1;
	// begin inline asm
	cvt.rn.bf16.s32 %rs2, %r37;
	// end inline asm
	mov.u32 	%r42, %r4;
$L__BB3_4:
	mad.lo.s32 	%r38, %r42, %r27, %r8;
	mul.wide.s32 	%rd5, %r38, 2;
	add.s64 	%rd6, %rd1, %rd5;
	st.global.u16 	[%rd6], %rs2;
	add.s32 	%r42, %r42, %r5;
	setp.lt.s32 	%p3, %r42, %r22;
	@%p3 bra 	$L__BB3_4;
$L__BB3_5:
	add.s32 	%r41, %r41, %r6;
	setp.lt.s32 	%p4, %r41, %r24;
	@%p4 bra 	$L__BB3_2;
$L__BB3_6:
	setp.le.s32 	%p5, %r23, %r24;
	mov.u32 	%r43, %tid.y;
	setp.ge.s32 	%p6, %r43, %r22;
	or.pred  	%p7, %p5, %p6;
	@%p7 bra 	$L__BB3_12;
	add.s32 	%r13, %r24, %r3;
	mov.u32 	%r14, %ntid.x;
	mov.u32 	%r15, %ntid.y;
	cvta.to.global.u64 	%rd2, %rd3;
$L__BB3_8:
	setp.ge.s32 	%p8, %r13, %r23;
	@%p8 bra 	$L__BB3_11;
	mad.lo.s32 	%r17, %r43, %r27, %r2;
	mad.lo.s32 	%r18, %r43, %r25, %r1;
	mov.u32 	%r44, %r13;
$L__BB3_10:
	mad.lo.s32 	%r39, %r44, %r28, %r17;
	mul.wide.s32 	%rd7, %r39, 2;
	add.s64 	%rd8, %rd1, %rd7;
	mad.lo.s32 	%r40, %r44, %r26, %r18;
	mul.wide.s32 	%rd9, %r40, 2;
	add.s64 	%rd10, %rd2, %rd9;
	ld.global.u16 	%rs3, [%rd10];
	st.global.u16 	[%rd8], %rs3;
	add.s32 	%r44, %r44, %r14;
	setp.lt.s32 	%p9, %r44, %r23;
	@%p9 bra 	$L__BB3_10;
$L__BB3_11:
	add.s32 	%r43, %r43, %r15;
	setp.lt.s32 	%p10, %r43, %r22;
	@%p10 bra 	$L__BB3_8;
$L__BB3_12:
	ret;

}


// ===== COMPILED SASS (sm_100) =====

	.target	sm_100

	.elftype	@"ET_EXEC"


//--------------------- .note.nv.tkinfo           --------------------------
	.section	.note.nv.tkinfo,"",@"SHT_NOTE"
	.sectionflags	@"SHF_NOTE_NV_TKINFO"
	.tkinfo
        /*0018*/ 	.word	0x00000002
        /*0030*/ 	.string	""
        /*0030*/ 	.string	"ptxas"
        /*0030*/ 	.string	"Cuda compilation tools, release 13.0, V13.0.88"
        /*0030*/ 	.string	"Build cuda_13.0.r13.0/compiler.36424714_0"
        /*0030*/ 	.string	"-arch sm_100 -m 64 "



//--------------------- .note.nv.cuinfo           --------------------------
	.section	.note.nv.cuinfo,"",@"SHT_NOTE"
	.sectionflags	@"SHF_NOTE_NV_CUINFO"
        /*0018*/ 	.short	0x0002
        /*001a*/ 	.short	0x0064
        /*001c*/ 	.short	0x0082
	.zero		2


//--------------------- .nv.info                  --------------------------
	.section	.nv.info,"",@"SHT_CUDA_INFO"
	.align	4


	//----- nvinfo : EIATTR_REGCOUNT
	.align		4
        /*0000*/ 	.byte	0x04, 0x2f
        /*0002*/ 	.short	(.L_1 - .L_0)
	.align		4
.L_0:
        /*0004*/ 	.word	index@(rotary_embedding_kernel_f32)
        /*0008*/ 	.word	0x00000012


	//----- nvinfo : EIATTR_FRAME_SIZE
	.align		4
.L_1:
        /*000c*/ 	.byte	0x04, 0x11
        /*000e*/ 	.short	(.L_3 - .L_2)
	.align		4
.L_2:
        /*0010*/ 	.word	index@(rotary_embedding_kernel_f32)
        /*0014*/ 	.word	0x00000000


	//----- nvinfo : EIATTR_REGCOUNT
	.align		4
.L_3:
        /*0018*/ 	.byte	0x04, 0x2f
        /*001a*/ 	.short	(.L_5 - .L_4)
	.align		4
.L_4:
        /*001c*/ 	.word	index@(rotary_embedding_kernel_f64)
        /*0020*/ 	.word	0x00000012


	//----- nvinfo : EIATTR_FRAME_SIZE
	.align		4
.L_5:
        /*0024*/ 	.byte	0x04, 0x11
        /*0026*/ 	.short	(.L_7 - .L_6)
	.align		4
.L_6:
        /*0028*/ 	.word	index@(rotary_embedding_kernel_f64)
        /*002c*/ 	.word	0x00000000


	//----- nvinfo : EIATTR_REGCOUNT
	.align		4
.L_7:
        /*0030*/ 	.byte	0x04, 0x2f
        /*0032*/ 	.short	(.L_9 - .L_8)
	.align		4
.L_8:
        /*0034*/ 	.word	index@(rotary_embedding_kernel_f16)
        /*0038*/ 	.word	0x00000012


	//----- nvinfo : EIATTR_FRAME_SIZE
	.align		4
.L_9:
        /*003c*/ 	.byte	0x04, 0x11
        /*003e*/ 	.short	(.L_11 - .L_10)
	.align		4
.L_10:
        /*0040*/ 	.word	index@(rotary_embedding_kernel_f16)
        /*0044*/ 	.word	0x00000000


	//----- nvinfo : EIATTR_REGCOUNT
	.align		4
.L_11:
        /*0048*/ 	.byte	0x04, 0x2f
        /*004a*/ 	.short	(.L_13 - .L_12)
	.align		4
.L_12:
        /*004c*/ 	.word	index@(rotary_embedding_kernel_bf16)
        /*0050*/ 	.word	0x00000012


	//----- nvinfo : EIATTR_FRAME_SIZE
	.align		4
.L_13:
        /*0054*/ 	.byte	0x04, 0x11
        /*0056*/ 	.short	(.L_15 - .L_14)
	.align		4
.L_14:
        /*0058*/ 	.word	index@(rotary_embedding_kernel_bf16)
        /*005c*/ 	.word	0x00000000


	//----- nvinfo : EIATTR_MIN_STACK_SIZE
	.align		4
.L_15:
        /*0060*/ 	.byte	0x04, 0x12
        /*0062*/ 	.short	(.L_17 - .L_16)
	.align		4
.L_16:
        /*0064*/ 	.word	index@(rotary_embedding_kernel_bf16)
        /*0068*/ 	.word	0x00000000


	//----- nvinfo : EIATTR_MIN_STACK_SIZE
	.align		4
.L_17:
        /*006c*/ 	.byte	0x04, 0x12
        /*006e*/ 	.short	(.L_19 - .L_18)
	.align		4
.L_18:
        /*0070*/ 	.word	index@(rotary_embedding_kernel_f16)
        /*0074*/ 	.word	0x00000000


	//----- nvinfo : EIATTR_MIN_STACK_SIZE
	.align		4
.L_19:
        /*0078*/ 	.byte	0x04, 0x12
        /*007a*/ 	.short	(.L_21 - .L_20)
	.align		4
.L_20:
        /*007c*/ 	.word	index@(rotary_embedding_kernel_f64)
        /*0080*/ 	.word	0x00000000


	//----- nvinfo : EIATTR_MIN_STACK_SIZE
	.align		4
.L_21:
        /*0084*/ 	.byte	0x04, 0x12
        /*0086*/ 	.short	(.L_23 - .L_22)
	.align		4
.L_22:
        /*0088*/ 	.word	index@(rotary_embedding_kernel_f32)
        /*008c*/ 	.word	0x00000000
.L_23:


//--------------------- .nv.compat                --------------------------
	.section	.nv.compat,"",@"SHT_CUDA_COMPAT_INFO"
	.align	4
        /*0000*/ 	.byte	0x02, 0x09, 0x00, 0x00, 0x02, 0x02, 0x01, 0x00, 0x02, 0x05, 0x05, 0x00, 0x03, 0x07, 0x01, 0x01
        /*0010*/ 	.byte	0x02, 0x03, 0x00, 0x00, 0x02, 0x06, 0x01, 0x00, 0x04, 0x0b, 0x08, 0x00, 0x09, 0x00, 0x00, 0x00
        /*0020*/ 	.byte	0x00, 0x00, 0x00, 0x00


//--------------------- .nv.info.rotary_embedding_kernel_bf16 --------------------------
	.section	.nv.info.rotary_embedding_kernel_bf16,"",@"SHT_CUDA_INFO"
	.sectionflags	@""
	.align	4


	//----- nvinfo : EIATTR_CUDA_API_VERSION
	.align		4
        /*0000*/ 	.byte	0x04, 0x37
        /*0002*/ 	.short	(.L_25 - .L_24)
.L_24:
        /*0004*/ 	.word	0x00000082


	//----- nvinfo : EIATTR_KPARAM_INFO
	.align		4
.L_25:
        /*0008*/ 	.byte	0x04, 0x17
        /*000a*/ 	.short	(.L_27 - .L_26)
.L_26:
        /*000c*/ 	.word	0x00000000
        /*0010*/ 	.short	0x000f
        /*0012*/ 	.short	0x0050
        /*0014*/ 	.byte	0x00, 0xf5, 0x21, 0x00


	//----- nvinfo : EIATTR_KPARAM_INFO
	.align		4
.L_27:
        /*0018*/ 	.byte	0x04, 0x17
        /*001a*/ 	.short	(.L_29 - .L_28)
.L_28:
        /*001c*/ 	.word	0x00000000
        /*0020*/ 	.short	0x000e
        /*0022*/ 	.short	0x0048
        /*0024*/ 	.byte	0x00, 0xf5, 0x21, 0x00


	//----- nvinfo : EIATTR_KPARAM_INFO
	.align		4
.L_29:
        /*0028*/ 	.byte	0x04, 0x17
        /*002a*/ 	.short	(.L_31 - .L_30)
.L_30:
        /*002c*/ 	.word	0x00000000
        /*0030*/ 	.short	0x000d
        /*0032*/ 	.short	0x0040
        /*0034*/ 	.byte	0x00, 0xf5, 0x21, 0x00


	//----- nvinfo : EIATTR_KPARAM_INFO
	.align		4
.L_31:
        /*0038*/ 	.byte	0x04, 0x17
        /*003a*/ 	.short	(.L_33 - .L_32)
.L_32:
        /*003c*/ 	.word	0x00000000
        /*0040*/ 	.short	0x000c
        /*0042*/ 	.short	0x0038
        /*0044*/ 	.byte	0x00, 0xf5, 0x21, 0x00


	//----- nvinfo : EIATTR_KPARAM_INFO
	.align		4
.L_33:
        /*0048*/ 	.byte	0x04, 0x17
        /*004a*/ 	.short	(.L_35 - .L_34)
.L_34:
        /*004c*/ 	.word	0x00000000
        /*0050*/ 	.short	0x000b
        /*0052*/ 	.short	0x0030
        /*0054*/ 	.byte	0x00, 0xf5, 0x21, 0x00


	//----- nvinfo : EIATTR_KPARAM_INFO
	.align		4
.L_35:
        /*0058*/ 	.byte	0x04, 0x17
        /*005a*/ 	.short	(.L_37 - .L_36)
.L_36:
        /*005c*/ 	.word	0x00000000
        /*0060*/ 	.short	0x000a
        /*0062*/ 	.short	0x0028
        /*0064*/ 	.byte	0x00, 0xf0, 0x11, 0x00


	//----- nvinfo : EIATTR_KPARAM_INFO
	.align		4
.L_37:
        /*0068*/ 	.byte	0x04, 0x17
        /*006a*/ 	.short	(.L_39 - .L_38)
.L_38:
        /*006c*/ 	.word	0x00000000
        /*0070*/ 	.short	0x0009
        /*0072*/ 	.short	0x0024
        /*0074*/ 	.byte	0x00, 0xf0, 0x11, 0x00


	//----- nvinfo : EIATTR_KPARAM_INFO
	.align		4
.L_39:
        /*0078*/ 	.byte	0x04, 0x17
        /*007a*/ 	.short	(.L_41 - .L_40)
.L_40:
        /*007c*/ 	.word	0x00000000
        /*0080*/ 	.short	0x0008
        /*0082*/ 	.short	0x0020
        /*0084*/ 	.byte	0x00, 0xf0, 0x11, 0x00


	//----- nvinfo : EIATTR_KPARAM_INFO
	.align		4
.L_41:
        /*0088*/ 	.byte	0x04, 0x17
        /*008a*/ 	.short	(.L_43 - .L_42)
.L_42:
        /*008c*/ 	.word	0x00000000
        /*0090*/ 	.short	0x0007
        /*0092*/ 	.short	0x001c
        /*0094*/ 	.byte	0x00, 0xf0, 0x11, 0x00


	//----- nvinfo : EIATTR_KPARAM_INFO
	.align		4
.L_43:
        /*0098*/ 	.byte	0x04, 0x17
        /*009a*/ 	.short	(.L_45 - .L_44)
.L_44:
        /*009c*/ 	.word	0x00000000
        /*00a0*/ 	.short	0x0006
        /*00a2*/ 	.short	0x0018
        /*00a4*/ 	.byte	0x00, 0xf0, 0x11, 0x00


	//----- nvinfo : EIATTR_KPARAM_INFO
	.align		4
.L_45:
        /*00a8*/ 	.byte	0x04, 0x17
        /*00aa*/ 	.short	(.L_47 - .L_46)
.L_46:
        /*00ac*/ 	.word	0x00000000
        /*00b0*/ 	.short	0x0005
        /*00b2*/ 	.short	0x0014
        /*00b4*/ 	.byte	0x00, 0xf0, 0x11, 0x00


	//----- nvinfo : EIATTR_KPARAM_INFO
	.align		4
.L_47:
        /*00b8*/ 	.byte	0x04, 0x17
        /*00ba*/ 	.short	(.L_49 - .L_48)
.L_48:
        /*00bc*/ 	.word	0x00000000
        /*00c0*/ 	.short	0x0004
        /*00c2*/ 	.short	0x0010
        /*00c4*/ 	.byte	0x00, 0xf0, 0x11, 0x00


	//----- nvinfo : EIATTR_KPARAM_INFO
	.align		4
.L_49:
        /*00c8*/ 	.byte	0x04, 0x17
        /*00ca*/ 	.short	(.L_51 - .L_50)
.L_50:
        /*00cc*/ 	.word	0x00000000
        /*00d0*/ 	.short	0x0003
        /*00d2*/ 	.short	0x000c
        /*00d4*/ 	.byte	0x00, 0xf0, 0x11, 0x00


	//----- nvinfo : EIATTR_KPARAM_INFO
	.align		4
.L_51:
        /*00d8*/ 	.byte	0x04, 0x17
        /*00da*/ 	.short	(.L_53 - .L_52)
.L_52:
        /*00dc*/ 	.word	0x00000000
        /*00e0*/ 	.short	0x0002
        /*00e2*/ 	.short	0x0008
        /*00e4*/ 	.byte	0x00, 0xf0, 0x11, 0x00


	//----- nvinfo : EIATTR_KPARAM_INFO
	.align		4
.L_53:
        /*00e8*/ 	.byte	0x04, 0x17
        /*00ea*/ 	.short	(.L_55 - .L_54)
.L_54:
        /*00ec*/ 	.word	0x00000000
        /*00f0*/ 	.short	0x0001
        /*00f2*/ 	.short	0x0004
        /*00f4*/ 	.byte	0x00, 0xf0, 0x11, 0x00


	//----- nvinfo : EIATTR_KPARAM_INFO
	.align		4
.L_55:
        /*00f8*/ 	.byte	0x04, 0x17
        /*00fa*/ 	.short	(.L_57 - .L_56)
.L_56:
        /*00fc*/ 	.word	0x00000000
        /*0100*/ 	.short	0x0000
        /*0102*/ 	.short	0x0000
        /*0104*/ 	.byte	0x00, 0xf0, 0x11, 0x00


	//----- nvinfo : EIATTR_SPARSE_MMA_MASK
	.align		4
.L_57:
        /*0108*/ 	.byte	0x03, 0x50
        /*010a*/ 	.short	0x0000


	//----- nvinfo : EIATTR_MAXREG_COUNT
	.align		4
        /*010c*/ 	.byte	0x03, 0x1b
        /*010e*/ 	.short	0x00ff


	//----- nvinfo : EIATTR_MERCURY_ISA_VERSION
	.align		4
        /*0110*/ 	.byte	0x03, 0x5f
        /*0112*/ 	.short	0x0101


	//----- nvinfo : EIATTR_VRC_CTA_INIT_COUNT
	.align		4
        /*0114*/ 	.byte	0x02, 0x4a
	.zero		1
	.zero		1


	//----- nvinfo : EIATTR_EXIT_INSTR_OFFSETS
	.align		4
        /*0118*/ 	.byte	0x04, 0x1c
        /*011a*/ 	.short	(.L_59 - .L_58)


	//   ....[0]....
.L_58:
        /*011c*/ 	.word	0x00000300


	//   ....[1]....
        /*0120*/ 	.word	0x000004f0


	//----- nvinfo : EIATTR_CRS_STACK_SIZE
	.align		4
.L_59:
        /*0124*/ 	.byte	0x04, 0x1e
        /*0126*/ 	.short	(.L_61 - .L_60)
.L_60:
        /*0128*/ 	.word	0x00000000


	//----- nvinfo : EIATTR_CBANK_PARAM_SIZE
	.align		4
.L_61:
        /*012c*/ 	.byte	0x03, 0x19
        /*012e*/ 	.short	0x0058


	//----- nvinfo : EIATTR_PARAM_CBANK
	.align		4
        /*0130*/ 	.byte	0x04, 0x0a
        /*0132*/ 	.short	(.L_63 - .L_62)
	.align		4
.L_62:
        /*0134*/ 	.word	index@(.nv.constant0.rotary_embedding_kernel_bf16)
        /*0138*/ 	.short	0x0380
        /*013a*/ 	.short	0x0058


	//----- nvinfo : EIATTR_SW_WAR
	.align		4
.L_63:
        /*013c*/ 	.byte	0x04, 0x36
        /*013e*/ 	.short	(.L_65 - .L_64)
.L_64:
        /*0140*/ 	.word	0x00000008
.L_65:


//--------------------- .nv.info.rotary_embedding_kernel_f16 --------------------------
	.section	.nv.info.rotary_embedding_kernel_f16,"",@"SHT_CUDA_INFO"
	.sectionflags	@""
	.align	4


	//----- nvinfo : EIATTR_CUDA_API_VERSION
	.align		4
        /*0000*/ 	.byte	0x04, 0x37
        /*0002*/ 	.short	(.L_67 - .L_66)
.L_66:
        /*0004*/ 	.word	0x00000082


	//----- nvinfo : EIATTR_KPARAM_INFO
	.align		4
.L_67:
        /*0008*/ 	.byte	0x04, 0x17
        /*000a*/ 	.short	(.L_69 - .L_68)
.L_68:
        /*000c*/ 	.word	0x00000000
        /*0010*/ 	.short	0x000f
        /*0012*/ 	.short	0x0050
        /*0014*/ 	.byte	0x00, 0xf5, 0x21, 0x00


	//----- nvinfo : EIATTR_KPARAM_INFO
	.align		4
.L_69:
        /*0018*/ 	.byte	0x04, 0x17
        /*001a*/ 	.short	(.L_71 - .L_70)
.L_70:
        /*001c*/ 	.word	0x00000000
        /*0020*/ 	.short	0x000e
        /*0022*/ 	.short	0x0048
        /*0024*/ 	.byte	0x00, 0xf5, 0x21, 0x00


	//----- nvinfo : EIATTR_KPARAM_INFO
	.align		4
.L_71:
        /*0028*/ 	.byte	0x04, 0x17
        /*002a*/ 	.short	(.L_73 - .L_72)
.L_72:
        /*002c*/ 	.word	0x00000000
        /*0030*/ 	.short	0x000d
        /*0032*/ 	.short	0x0040
        /*0034*/ 	.byte	0x00, 0xf5, 0x21, 0x00


	//----- nvinfo : EIATTR_KPARAM_INFO
	.align		4
.L_73:
        /*0038*/ 	.byte	0x04, 0x17
        /*003a*/ 	.short	(.L_75 - .L_74)
.L_74:
        /*003c*/ 	.word	0x00000000
        /*0040*/ 	.short	0x000c
        /*0042*/ 	.short	0x0038
        /*0044*/ 	.byte	0x00, 0xf5, 0x21, 0x00


	//----- nvinfo : EIATTR_KPARAM_INFO
	.align		4
.L_75:
        /*0048*/ 	.byte	0x04, 0x17
        /*004a*/ 	.short	(.L_77 - .L_76)
.L_76:
        /*004c*/ 	.word	0x00000000
        /*0050*/ 	.short	0x000b
        /*0052*/ 	.short	0x0030
        /*0054*/ 	.byte	0x00, 0xf5, 0x21, 0x00


	//----- nvinfo : EIATTR_KPARAM_INFO
	.align		4
.L_77:
        /*0058*/ 	.byte	0x04, 0x17
        /*005a*/ 	.short	(.L_79 - .L_78)
.L_78:
        /*005c*/ 	.word	0x00000000
        /*0060*/ 	.short	0x000a
        /*0062*/ 	.short	0x0028
        /*0064*/ 	.byte	0x00, 0xf0, 0x11, 0x00


	//----- nvinfo : EIATTR_KPARAM_INFO
	.align		4
.L_79:
        /*0068*/ 	.byte	0x04, 0x17
        /*006a*/ 	.short	(.L_81 - .L_80)
.L_80:
        /*006c*/ 	.word	0x00000000
        /*0070*/ 	.short	0x0009
        /*0072*/ 	.short	0x0024
        /*0074*/ 	.byte	0x00, 0xf0, 0x11, 0x00


	//----- nvinfo : EIATTR_KPARAM_INFO
	.align		4
.L_81:
        /*0078*/ 	.byte	0x04, 0x17
        /*007a*/ 	.short	(.L_83 - .L_82)
.L_82:
        /*007c*/ 	.word	0x00000000
        /*0080*/ 	.short	0x0008
        /*0082*/ 	.short	0x0020
        /*0084*/ 	.byte	0x00, 0xf0, 0x11, 0x00


	//----- nvinfo : EIATTR_KPARAM_INFO
	.align		4
.L_83:
        /*0088*/ 	.byte	0x04, 0x17
        /*008a*/ 	.short	(.L_85 - .L_84)
.L_84:
        /*008c*/ 	.word	0x00000000
        /*0090*/ 	.short	0x0007
        /*0092*/ 	.short	0x001c
        /*0094*/ 	.byte	0x00, 0xf0, 0x11, 0x00


	//----- nvinfo : EIATTR_KPARAM_INFO
	.align		4
.L_85:
        /*0098*/ 	.byte	0x04, 0x17
        /*009a*/ 	.short	(.L_87 - .L_86)
.L_86:
        /*009c*/ 	.word	0x00000000
        /*00a0*/ 	.short	0x0006
        /*00a2*/ 	.short	0x0018
        /*00a4*/ 	.byte	0x00, 0xf0, 0x11, 0x00


	//----- nvinfo : EIATTR_KPARAM_INFO
	.align		4
.L_87:
        /*00a8*/ 	.byte	0x04, 0x17
        /*00aa*/ 	.short	(.L_89 - .L_88)
.L_88:
        /*00ac*/ 	.word	0x00000000
        /*00b0*/ 	.short	0x0005
        /*00b2*/ 	.short	0x0014
        /*00b4*/ 	.byte	0x00, 0xf0, 0x11, 0x00


	//----- nvinfo : EIATTR_KPARAM_INFO
	.align		4
.L_89:
        /*00b8*/ 	.byte	0x04, 0x17
        /*00ba*/ 	.short	(.L_91 - .L_90)
.L_90:
        /*00bc*/ 	.word	0x00000000
        /*00c0*/ 	.short	0x0004
        /*00c2*/ 	.short	0x0010
        /*00c4*/ 	.byte	0x00, 0xf0, 0x11, 0x00


	//----- nvinfo : EIATTR_KPARAM_INFO
	.align		4
.L_91:
        /*00c8*/ 	.byte	0x04, 0x17
        /*00ca*/ 	.short	(.L_93 - .L_92)
.L_92:
        /*00cc*/ 	.word	0x00000000
        /*00d0*/ 	.short	0x0003
        /*00d2*/ 	.short	0x000c
        /*00d4*/ 	.byte	0x00, 0xf0, 0x11, 0x00


	//----- nvinfo : EIATTR_KPARAM_INFO
	.align		4
.L_93:
        /*00d8*/ 	.byte	0x04, 0x17
        /*00da*/ 	.short	(.L_95 - .L_94)
.L_94:
        /*00dc*/ 	.word	0x00000000
        /*00e0*/ 	.short	0x0002
        /*00e2*/ 	.short	0x0008
        /*00e4*/ 	.byte	0x00, 0xf0, 0x11, 0x00


	//----- nvinfo : EIATTR_KPARAM_INFO
	.align		4
.L_95:
        /*00e8*/ 	.byte	0x04, 0x17
        /*00ea*/ 	.short	(.L_97 - .L_96)
.L_96:
        /*00ec*/ 	.word	0x00000000
        /*00f0*/ 	.short	0x0001
        /*00f2*/ 	.short	0x0004
        /*00f4*/ 	.byte	0x00, 0xf0, 0x11, 0x00


	//----- nvinfo : EIATTR_KPARAM_INFO
	.align		4
.L_97:
        /*00f8*/ 	.byte	0x04, 0x17
        /*00fa*/ 	.short	(.L_99 - .L_98)
.L_98:
        /*00fc*/ 	.word	0x00000000
        /*0100*/ 	.short	0x0000
        /*0102*/ 	.short	0x0000
        /*0104*/ 	.byte	0x00, 0xf0, 0x11, 0x00


	//----- nvinfo : EIATTR_SPARSE_MMA_MASK
	.align		4
.L_99:
        /*0108*/ 	.byte	0x03, 0x50
        /*010a*/ 	.short	0x0000


	//----- nvinfo : EIATTR_MAXREG_COUNT
	.align		4
        /*010c*/ 	.byte	0x03, 0x1b
        /*010e*/ 	.short	0x00ff


	//----- nvinfo : EIATTR_MERCURY_ISA_VERSION
	.align		4
        /*0110*/ 	.byte	0x03, 0x5f
        /*0112*/ 	.short	0x0101


	//----- nvinfo : EIATTR_VRC_CTA_INIT_COUNT
	.align		4
        /*0114*/ 	.byte	0x02, 0x4a
	.zero		1
	.zero		1


	//----- nvinfo : EIATTR_EXIT_INSTR_OFFSETS
	.align		4
        /*0118*/ 	.byte	0x04, 0x1c
        /*011a*/ 	.short	(.L_101 - .L_100)


	//   ....[0]....
.L_100:
        /*011c*/ 	.word	0x00000300


	//   ....[1]....
        /*0120*/ 	.word	0x000004f0


	//----- nvinfo : EIATTR_CRS_STACK_SIZE
	.align		4
.L_101:
        /*0124*/ 	.byte	0x04, 0x1e
        /*0126*/ 	.short	(.L_103 - .L_102)
.L_102:
        /*0128*/ 	.word	0x00000000


	//----- nvinfo : EIATTR_CBANK_PARAM_SIZE
	.align		4
.L_103:
        /*012c*/ 	.byte	0x03, 0x19
        /*012e*/ 	.short	0x0058


	//----- nvinfo : EIATTR_PARAM_CBANK
	.align		4
        /*0130*/ 	.byte	0x04, 0x0a
        /*0132*/ 	.short	(.L_105 - .L_104)
	.align		4
.L_104:
        /*0134*/ 	.word	index@(.nv.constant0.rotary_embedding_kernel_f16)
        /*0138*/ 	.short	0x0380
        /*013a*/ 	.short	0x0058


	//----- nvinfo : EIATTR_SW_WAR
	.align		4
.L_105:
        /*013c*/ 	.byte	0x04, 0x36
        /*013e*/ 	.short	(.L_107 - .L_106)
.L_106:
        /*0140*/ 	.word	0x00000008
.L_107:


//--------------------- .nv.info.rotary_embedding_kernel_f64 --------------------------
	.section	.nv.info.rotary_embedding_kernel_f64,"",@"SHT_CUDA_INFO"
	.sectionflags	@""
	.align	4


	//----- nvinfo : EIATTR_CUDA_API_VERSION
	.align		4
        /*0000*/ 	.byte	0x04, 0x37
        /*0002*/ 	.short	(.L_109 - .L_108)
.L_108:
        /*0004*/ 	.word	0x00000082


	//----- nvinfo : EIATTR_KPARAM_INFO
	.align		4
.L_109:
        /*0008*/ 	.byte	0x04, 0x17
        /*000a*/ 	.short	(.L_111 - .L_110)
.L_110:
        /*000c*/ 	.word	0x00000000
        /*0010*/ 	.short	0x000f
        /*0012*/ 	.short	0x0050
        /*0014*/ 	.byte	0x00, 0xf5, 0x21, 0x00


	//----- nvinfo : EIATTR_KPARAM_INFO
	.align		4
.L_111:
        /*0018*/ 	.byte	0x04, 0x17
        /*001a*/ 	.short	(.L_113 - .L_112)
.L_112:
        /*001c*/ 	.word	0x00000000
        /*0020*/ 	.short	0x000e
        /*0022*/ 	.short	0x0048
        /*0024*/ 	.byte	0x00, 0xf5, 0x21, 0x00


	//----- nvinfo : EIATTR_KPARAM_INFO
	.align		4
.L_113:
        /*0028*/ 	.byte	0x04, 0x17
        /*002a*/ 	.short	(.L_115 - .L_114)
.L_114:
        /*002c*/ 	.word	0x00000000
        /*0030*/ 	.short	0x000d
        /*0032*/ 	.short	0x0040
        /*0034*/ 	.byte	0x00, 0xf5, 0x21, 0x00


	//----- nvinfo : EIATTR_KPARAM_INFO
	.align		4
.L_115:
        /*0038*/ 	.byte	0x04, 0x17
        /*003a*/ 	.short	(.L_117 - .L_116)
.L_116:
        /*003c*/ 	.word	0x00000000
        /*0040*/ 	.short	0x000c
        /*0042*/ 	.short	0x0038
        /*0044*/ 	.byte	0x00, 0xf5, 0x21, 0x00


	//----- nvinfo : EIATTR_KPARAM_INFO
	.align		4
.L_117:
        /*0048*/ 	.byte	0x04, 0x17
        /*004a*/ 	.short	(.L_119 - .L_118)
.L_118:
        /*004c*/ 	.word	0x00000000
        /*0050*/ 	.short	0x000b
        /*0052*/ 	.short	0x0030
        /*0054*/ 	.byte	0x00, 0xf5, 0x21, 0x00


	//----- nvinfo : EIATTR_KPARAM_INFO
	.align		4
.L_119:
        /*0058*/ 	.byte	0x04, 0x17
        /*005a*/ 	.short	(.L_121 - .L_120)
.L_120:
        /*005c*/ 	.word	0x00000000
        /*0060*/ 	.short	0x000a
        /*0062*/ 	.short	0x0028
        /*0064*/ 	.byte	0x00, 0xf0, 0x11, 0x00


	//----- nvinfo : EIATTR_KPARAM_INFO
	.align		4
.L_121:
        /*0068*/ 	.byte	0x04, 0x17
        /*006a*/ 	.short	(.L_123 - .L_122)
.L_122:
        /*006c*/ 	.word	0x00000000
        /*0070*/ 	.short	0x0009
        /*0072*/ 	.short	0x0024
        /*0074*/ 	.byte	0x00, 0xf0, 0x11, 0x00


	//----- nvinfo : EIATTR_KPARAM_INFO
	.align		4
.L_123:
        /*0078*/ 	.byte	0x04, 0x17
        /*007a*/ 	.short	(.L_125 - .L_124)
.L_124:
        /*007c*/ 	.word	0x00000000
        /*0080*/ 	.short	0x0008
        /*0082*/ 	.short	0x0020
        /*0084*/ 	.byte	0x00, 0xf0, 0x11, 0x00


	//----- nvinfo : EIATTR_KPARAM_INFO
	.align		4
.L_125:
        /*0088*/ 	.byte	0x04, 0x17
        /*008a*/ 	.short	(.L_127 - .L_126)
.L_126:
        /*008c*/ 	.word	0x00000000
        /*0090*/ 	.short	0x0007
        /*0092*/ 	.short	0x001c
        /*0094*/ 	.byte	0x00, 0xf0, 0x11, 0x00


	//----- nvinfo : EIATTR_KPARAM_INFO
	.align		4
.L_127:
        /*0098*/ 	.byte	0x04, 0x17
        /*009a*/ 	.short	(.L_129 - .L_128)
.L_128:
        /*009c*/ 	.word	0x00000000
        /*00a0*/ 	.short	0x0006
        /*00a2*/ 	.short	0x0018
        /*00a4*/ 	.byte	0x00, 0xf0, 0x11, 0x00


	//----- nvinfo : EIATTR_KPARAM_INFO
	.align		4
.L_129:
        /*00a8*/ 	.byte	0x04, 0x17
        /*00aa*/ 	.short	(.L_131 - .L_130)
.L_130:
        /*00ac*/ 	.word	0x00000000
        /*00b0*/ 	.short	0x0005
        /*00b2*/ 	.short	0x0014
        /*00b4*/ 	.byte	0x00, 0xf0, 0x11, 0x00


	//----- nvinfo : EIATTR_KPARAM_INFO
	.align		4
.L_131:
        /*00b8*/ 	.byte	0x04, 0x17
        /*00ba*/ 	.short	(.L_133 - .L_132)
.L_132:
        /*00bc*/ 	.word	0x00000000
        /*00c0*/ 	.short	0x0004
        /*00c2*/ 	.short	0x0010
        /*00c4*/ 	.byte	0x00, 0xf0, 0x11, 0x00


	//----- nvinfo : EIATTR_KPARAM_INFO
	.align		4
.L_133:
        /*00c8*/ 	.byte	0x04, 0x17
        /*00ca*/ 	.short	(.L_135 - .L_134)
.L_134:
        /*00cc*/ 	.word	0x00000000
        /*00d0*/ 	.short	0x0003
        /*00d2*/ 	.short	0x000c
        /*00d4*/ 	.byte	0x00, 0xf0, 0x11, 0x00


	//----- nvinfo : EIATTR_KPARAM_INFO
	.align		4
.L_135:
        /*00d8*/ 	.byte	0x04, 0x17
        /*00da*/ 	.short	(.L_137 - .L_136)
.L_136:
        /*00dc*/ 	.word	0x00000000
        /*00e0*/ 	.short	0x0002
        /*00e2*/ 	.short	0x0008
        /*00e4*/ 	.byte	0x00, 0xf0, 0x11, 0x00


	//----- nvinfo : EIATTR_KPARAM_INFO
	.align		4
.L_137:
        /*00e8*/ 	.byte	0x04, 0x17
        /*00ea*/ 	.short	(.L_139 - .L_138)
.L_138:
        /*00ec*/ 	.word	0x00000000
        /*00f0*/ 	.short	0x0001
        /*00f2*/ 	.short	0x0004
        /*00f4*/ 	.byte	0x00, 0xf0, 0x11, 0x00


	//----- nvinfo : EIATTR_KPARAM_INFO
	.align		4
.L_139:
        /*00f8*/ 	.byte	0x04, 0x17
        /*00fa*/ 	.short	(.L_141 - .L_140)
.L_140:
        /*00fc*/ 	.word	0x00000000
        /*0100*/ 	.short	0x0000
        /*0102*/ 	.short	0x0000
        /*0104*/ 	.byte	0x00, 0xf0, 0x11, 0x00


	//----- nvinfo : EIATTR_SPARSE_MMA_MASK
	.align		4
.L_141:
        /*0108*/ 	.byte	0x03, 0x50
        /*010a*/ 	.short	0x0000


	//----- nvinfo : EIATTR_MAXREG_COUNT
	.align		4
        /*010c*/ 	.byte	0x03, 0x1b
        /*010e*/ 	.short	0x00ff


	//----- nvinfo : EIATTR_MERCURY_ISA_VERSION
	.align		4
        /*0110*/ 	.byte	0x03, 0x5f
        /*0112*/ 	.short	0x0101


	//----- nvinfo : EIATTR_VRC_CTA_INIT_COUNT
	.align		4
        /*0114*/ 	.byte	0x02, 0x4a
	.zero		1
	.zero		1


	//----- nvinfo : EIATTR_EXIT_INSTR_OFFSETS
	.align		4
        /*0118*/ 	.byte	0x04, 0x1c
        /*011a*/ 	.short	(.L_143 - .L_142)


	//   ....[0]....
.L_142:
        /*011c*/ 	.word	0x00000310


	//   ....[1]....
        /*0120*/ 	.word	0x00000500


	//----- nvinfo : EIATTR_CRS_STACK_SIZE
	.align		4
.L_143:
        /*0124*/ 	.byte	0x04, 0x1e
        /*0126*/ 	.short	(.L_145 - .L_144)
.L_144:
        /*0128*/ 	.word	0x00000000


	//----- nvinfo : EIATTR_CBANK_PARAM_SIZE
	.align		4
.L_145:
        /*012c*/ 	.byte	0x03, 0x19
        /*012e*/ 	.short	0x0058


	//----- nvinfo : EIATTR_PARAM_CBANK
	.align		4
        /*0130*/ 	.byte	0x04, 0x0a
        /*0132*/ 	.short	(.L_147 - .L_146)
	.align		4
.L_146:
        /*0134*/ 	.word	index@(.nv.constant0.rotary_embedding_kernel_f64)
        /*0138*/ 	.short	0x0380
        /*013a*/ 	.short	0x0058


	//----- nvinfo : EIATTR_SW_WAR
	.align		4
.L_147:
        /*013c*/ 	.byte	0x04, 0x36
        /*013e*/ 	.short	(.L_149 - .L_148)
.L_148:
        /*0140*/ 	.word	0x00000008
.L_149:


//--------------------- .nv.info.rotary_embedding_kernel_f32 --------------------------
	.section	.nv.info.rotary_embedding_kernel_f32,"",@"SHT_CUDA_INFO"
	.sectionflags	@""
	.align	4


	//----- nvinfo : EIATTR_CUDA_API_VERSION
	.align		4
        /*0000*/ 	.byte	0x04, 0x37
        /*0002*/ 	.short	(.L_151 - .L_150)
.L_150:
        /*0004*/ 	.word	0x00000082


	//----- nvinfo : EIATTR_KPARAM_INFO
	.align		4
.L_151:
        /*0008*/ 	.byte	0x04, 0x17
        /*000a*/ 	.short	(.L_153 - .L_152)
.L_152:
        /*000c*/ 	.word	0x00000000
        /*0010*/ 	.short	0x000f
        /*0012*/ 	.short	0x0050
        /*0014*/ 	.byte	0x00, 0xf5, 0x21, 0x00


	//----- nvinfo : EIATTR_KPARAM_INFO
	.align		4
.L_153:
        /*0018*/ 	.byte	0x04, 0x17
        /*001a*/ 	.short	(.L_155 - .L_154)
.L_154:
        /*001c*/ 	.word	0x00000000
        /*0020*/ 	.short	0x000e
        /*0022*/ 	.short	0x0048
        /*0024*/ 	.byte	0x00, 0xf5, 0x21, 0x00


	//----- nvinfo : EIATTR_KPARAM_INFO
	.align		4
.L_155:
        /*0028*/ 	.byte	0x04, 0x17
        /*002a*/ 	.short	(.L_157 - .L_156)
.L_156:
        /*002c*/ 	.word	0x00000000
        /*0030*/ 	.short	0x000d
        /*0032*/ 	.short	0x0040
        /*0034*/ 	.byte	0x00, 0xf5, 0x21, 0x00


	//----- nvinfo : EIATTR_KPARAM_INFO
	.align		4
.L_157:
        /*0038*/ 	.byte	0x04, 0x17
        /*003a*/ 	.short	(.L_159 - .L_158)
.L_158:
        /*003c*/ 	.word	0x00000000
        /*0040*/ 	.short	0x000c
        /*0042*/ 	.short	0x0038
        /*0044*/ 	.byte	0x00, 0xf5, 0x21, 0x00


	//----- nvinfo : EIATTR_KPARAM_INFO
	.align		4
.L_159:
        /*0048*/ 	.byte	0x04, 0x17
        /*004a*/ 	.short	(.L_161 - .L_160)
.L_160:
        /*004c*/ 	.word	0x00000000
        /*0050*/ 	.short	0x000b
        /*0052*/ 	.short	0x0030
        /*0054*/ 	.byte	0x00, 0xf5, 0x21, 0x00


	//----- nvinfo : EIATTR_KPARAM_INFO
	.align		4
.L_161:
        /*0058*/ 	.byte	0x04, 0x17
        /*005a*/ 	.short	(.L_163 - .L_162)
.L_162:
        /*005c*/ 	.word	0x00000000
        /*0060*/ 	.short	0x000a
        /*0062*/ 	.short	0x0028
        /*0064*/ 	.byte	0x00, 0xf0, 0x11, 0x00


	//----- nvinfo : EIATTR_KPARAM_INFO
	.align		4
.L_163:
        /*0068*/ 	.byte	0x04, 0x17
        /*006a*/ 	.short	(.L_165 - .L_164)
.L_164:
        /*006c*/ 	.word	0x00000000
        /*0070*/ 	.short	0x0009
        /*0072*/ 	.short	0x0024
        /*0074*/ 	.byte	0x00, 0xf0, 0x11, 0x00


	//----- nvinfo : EIATTR_KPARAM_INFO
	.align		4
.L_165:
        /*0078*/ 	.byte	0x04, 0x17
        /*007a*/ 	.short	(.L_167 - .L_166)
.L_166:
        /*007c*/ 	.word	0x00000000
        /*0080*/ 	.short	0x0008
        /*0082*/ 	.short	0x0020
        /*0084*/ 	.byte	0x00, 0xf0, 0x11, 0x00


	//----- nvinfo : EIATTR_KPARAM_INFO
	.align		4
.L_167:
        /*0088*/ 	.byte	0x04, 0x17
        /*008a*/ 	.short	(.L_169 - .L_168)
.L_168:
        /*008c*/ 	.word	0x00000000
        /*0090*/ 	.short	0x0007
        /*0092*/ 	.short	0x001c
        /*0094*/ 	.byte	0x00, 0xf0, 0x11, 0x00


	//----- nvinfo : EIATTR_KPARAM_INFO
	.align		4
.L_169:
        /*0098*/ 	.byte	0x04, 0x17
        /*009a*/ 	.short	(.L_171 - .L_170)
.L_170:
        /*009c*/ 	.word	0x00000000
        /*00a0*/ 	.short	0x0006
        /*00a2*/ 	.short	0x0018
        /*00a4*/ 	.byte	0x00, 0xf0, 0x11, 0x00


	//----- nvinfo : EIATTR_KPARAM_INFO
	.align		4
.L_171:
        /*00a8*/ 	.byte	0x04, 0x17
        /*00aa*/ 	.short	(.L_173 - .L_172)
.L_172:
        /*00ac*/ 	.word	0x00000000
        /*00b0*/ 	.short	0x0005
        /*00b2*/ 	.short	0x0014
        /*00b4*/ 	.byte	0x00, 0xf0, 0x11, 0x00


	//----- nvinfo : EIATTR_KPARAM_INFO
	.align		4
.L_173:
        /*00b8*/ 	.byte	0x04, 0x17
        /*00ba*/ 	.short	(.L_175 - .L_174)
.L_174:
        /*00bc*/ 	.word	0x00000000
        /*00c0*/ 	.short	0x0004
        /*00c2*/ 	.short	0x0010
        /*00c4*/ 	.byte	0x00, 0xf0, 0x11, 0x00


	//----- nvinfo : EIATTR_KPARAM_INFO
	.align		4
.L_175:
        /*00c8*/ 	.byte	0x04, 0x17
        /*00ca*/ 	.short	(.L_177 - .L_176)
.L_176:
        /*00cc*/ 	.word	0x00000000
        /*00d0*/ 	.short	0x0003
        /*00d2*/ 	.short	0x000c
        /*00d4*/ 	.byte	0x00, 0xf0, 0x11, 0x00


	//----- nvinfo : EIATTR_KPARAM_INFO
	.align		4
.L_177:
        /*00d8*/ 	.byte	0x04, 0x17
        /*00da*/ 	.short	(.L_179 - .L_178)
.L_178:
        /*00dc*/ 	.word	0x00000000
        /*00e0*/ 	.short	0x0002
        /*00e2*/ 	.short	0x0008
        /*00e4*/ 	.byte	0x00, 0xf0, 0x11, 0x00


	//----- nvinfo : EIATTR_KPARAM_INFO
	.align		4
.L_179:
        /*00e8*/ 	.byte	0x04, 0x17
        /*00ea*/ 	.short	(.L_181 - .L_180)
.L_180:
        /*00ec*/ 	.word	0x00000000
        /*00f0*/ 	.short	0x0001
        /*00f2*/ 	.short	0x0004
        /*00f4*/ 	.byte	0x00, 0xf0, 0x11, 0x00


	//----- nvinfo : EIATTR_KPARAM_INFO
	.align		4
.L_181:
        /*00f8*/ 	.byte	0x04, 0x17
        /*00fa*/ 	.short	(.L_183 - .L_182)
.L_182:
        /*00fc*/ 	.word	0x00000000
        /*0100*/ 	.short	0x0000
        /*0102*/ 	.short	0x0000
        /*0104*/ 	.byte	0x00, 0xf0, 0x11, 0x00


	//----- nvinfo : EIATTR_SPARSE_MMA_MASK
	.align		4
.L_183:
        /*0108*/ 	.byte	0x03, 0x50
        /*010a*/ 	.short	0x0000


	//----- nvinfo : EIATTR_MAXREG_COUNT
	.align		4
        /*010c*/ 	.byte	0x03, 0x1b
        /*010e*/ 	.short	0x00ff


	//----- nvinfo : EIATTR_MERCURY_ISA_VERSION
	.align		4
        /*0110*/ 	.byte	0x03, 0x5f
        /*0112*/ 	.short	0x0101


	//----- nvinfo : EIATTR_VRC_CTA_INIT_COUNT
	.align		4
        /*0114*/ 	.byte	0x02, 0x4a
	.zero		1
	.zero		1


	//----- nvinfo : EIATTR_EXIT_INSTR_OFFSETS
	.align		4
        /*0118*/ 	.byte	0x04, 0x1c
        /*011a*/ 	.short	(.L_185 - .L_184)


	//   ....[0]....
.L_184:
        /*011c*/ 	.word	0x00000300


	//   ....[1]....
        /*0120*/ 	.word	0x000004f0


	//----- nvinfo : EIATTR_CRS_STACK_SIZE
	.align		4
.L_185:
        /*0124*/ 	.byte	0x04, 0x1e
        /*0126*/ 	.short	(.L_187 - .L_186)
.L_186:
        /*0128*/ 	.word	0x00000000


	//----- nvinfo : EIATTR_CBANK_PARAM_SIZE
	.align		4
.L_187:
        /*012c*/ 	.byte	0x03, 0x19
        /*012e*/ 	.short	0x0058


	//----- nvinfo : EIATTR_PARAM_CBANK
	.align		4
        /*0130*/ 	.byte	0x04, 0x0a
        /*0132*/ 	.short	(.L_189 - .L_188)
	.align		4
.L_188:
        /*0134*/ 	.word	index@(.nv.constant0.rotary_embedding_kernel_f32)
        /*0138*/ 	.short	0x0380
        /*013a*/ 	.short	0x0058


	//----- nvinfo : EIATTR_SW_WAR
	.align		4
.L_189:
        /*013c*/ 	.byte	0x04, 0x36
        /*013e*/ 	.short	(.L_191 - .L_190)
.L_190:
        /*0140*/ 	.word	0x00000008
.L_191:


//--------------------- .nv.callgraph             --------------------------
	.section	.nv.callgraph,"",@"SHT_CUDA_CALLGRAPH"
	.align	4
	.sectionentsize	8
	.align		4
        /*0000*/ 	.word	0x00000000
	.align		4
        /*0004*/ 	.word	0xffffffff
	.align		4
        /*0008*/ 	.word	0x00000000
	.align		4
        /*000c*/ 	.word	0xfffffffe
	.align		4
        /*0010*/ 	.word	0x00000000
	.align		4
        /*0014*/ 	.word	0xfffffffd
	.align		4
        /*0018*/ 	.word	0x00000000
	.align		4
        /*001c*/ 	.word	0xfffffffc


//--------------------- .text.rotary_embedding_kernel_bf16 --------------------------
	.section	.text.rotary_embedding_kernel_bf16,"ax",@progbits
	.align	128
        .global         rotary_embedding_kernel_bf16
        .type           rotary_embedding_kernel_bf16,@function
        .size           rotary_embedding_kernel_bf16,(.L_x_44 - rotary_embedding_kernel_bf16)
        .other          rotary_embedding_kernel_bf16,@"STO_CUDA_ENTRY STV_DEFAULT"
rotary_embedding_kernel_bf16:
.text.rotary_embedding_kernel_bf16:
[----:B------:R-:W-:Y:S01]  /*0000*/  LDC R1, c[0x0][0x37c] ;  /* 0x0000df00ff017b82 */ /* 0x000fe20000000800 */
[----:B------:R-:W0:Y:S01]  /*0010*/  S2R R10, SR_TID.X ;  /* 0x00000000000a7919 */ /* 0x000e220000002100 */
[----:B------:R-:W1:Y:S06]  /*0020*/  LDCU.64 UR12, c[0x0][0x388] ;  /* 0x00007100ff0c77ac */ /* 0x000e6c0008000a00 */
[----:B------:R-:W2:Y:S01]  /*0030*/  S2UR UR5, SR_CTAID.X ;  /* 0x00000000000579c3 */ /* 0x000ea20000002500 */
[----:B------:R-:W-:Y:S01]  /*0040*/  BSSY.RECONVERGENT B0, `(.L_x_0) ;  /* 0x0000027000007945 */ /* 0x000fe20003800200 */
[----:B------:R-:W3:Y:S01]  /*0050*/  LDCU UR8, c[0x0][0x39c] ;  /* 0x00007380ff0877ac */ /* 0x000ee20008000800 */
[----:B------:R-:W4:Y:S05]  /*0060*/  LDCU UR7, c[0x0][0x390] ;  /* 0x00007200ff0777ac */ /* 0x000f2a0008000800 */
[----:B------:R-:W4:Y:S01]  /*0070*/  S2UR UR6, SR_CTAID.Y ;  /* 0x00000000000679c3 */ /* 0x000f220000002600 */
[----:B------:R-:W5:Y:S01]  /*0080*/  LDCU UR9, c[0x0][0x3a0] ;  /* 0x00007400ff0977ac */ /* 0x000f620008000800 */
[----:B------:R-:W4:Y:S01]  /*0090*/  LDCU.64 UR10, c[0x0][0x358] ;  /* 0x00006b00ff0a77ac */ /* 0x000f220008000a00 */
[----:B-1----:R-:W-:Y:S01]  /*00a0*/  IMAD.U32 R3, RZ, RZ, UR12 ;  /* 0x0000000cff037e24 */ /* 0x002fe2000f8e00ff */
[----:B--2---:R-:W-:-:S02]  /*00b0*/  UIMAD UR4, UR5, UR13, URZ ;  /* 0x0000000d050472a4 */ /* 0x004fc4000f8e02ff */
[----:B---3--:R-:W-:Y:S02]  /*00c0*/  UIMAD UR5, UR5, UR8, URZ ;  /* 0x00000008050572a4 */ /* 0x008fe4000f8e02ff */
[----:B0-----:R-:W-:Y:S01]  /*00d0*/  ISETP.GE.AND P0, PT, R10, R3, PT ;  /* 0x000000030a00720c */ /* 0x001fe20003f06270 */
[----:B----4-:R-:W-:Y:S02]  /*00e0*/  UIMAD UR4, UR6, UR7, UR4 ;  /* 0x00000007060472a4 */ /* 0x010fe4000f8e0204 */
[----:B-----5:R-:W-:-:S10]  /*00f0*/  UIMAD UR5, UR6, UR9, UR5 ;  /* 0x00000009060572a4 */ /* 0x020fd4000f8e0205 */
[----:B------:R-:W-:Y:S05]  /*0100*/  @P0 BRA `(.L_x_1) ;  /* 0x0000000000680947 */ /* 0x000fea0003800000 */
[----:B------:R-:W0:Y:S01]  /*0110*/  LDC R9, c[0x0][0x364] ;  /* 0x0000d900ff097b82 */ /* 0x000e220000000800 */
[----:B------:R-:W1:Y:S01]  /*0120*/  S2R R8, SR_TID.Y ;  /* 0x0000000000087919 */ /* 0x000e620000002200 */
[----:B------:R-:W-:-:S06]  /*0130*/  IMAD.MOV.U32 R0, RZ, RZ, R10 ;  /* 0x000000ffff007224 */ /* 0x000fcc00078e000a */
[----:B------:R-:W2:Y:S02]  /*0140*/  LDC R11, c[0x0][0x360] ;  /* 0x0000d800ff0b7b82 */ /* 0x000ea40000000800 */
.L_x_5:
[----:B------:R-:W1:Y:S01]  /*0150*/  LDC R13, c[0x0][0x380] ;  /* 0x0000e000ff0d7b82 */ /* 0x000e620000000800 */
[----:B------:R-:W-:Y:S01]  /*0160*/  BSSY.RECONVERGENT B1, `(.L_x_2) ;  /* 0x000000f000017945 */ /* 0x000fe20003800200 */
[----:B-1----:R-:W-:-:S13]  /*0170*/  ISETP.GE.AND P0, PT, R8, R13, PT ;  /* 0x0000000d0800720c */ /* 0x002fda0003f06270 */
[----:B------:R-:W-:Y:S05]  /*0180*/  @P0 BRA `(.L_x_3) ;  /* 0x0000000000300947 */ /* 0x000fea0003800000 */
[----:B------:R-:W1:Y:S01]  /*0190*/  LDC R3, c[0x0][0x3a8] ;  /* 0x0000ea00ff037b82 */ /* 0x000e620000000800 */
[----:B------:R-:W3:Y:S01]  /*01a0*/  I2F.BF16 R7, 0x1 ;  /* 0x0000000100077906 */ /* 0x000ee20000202400 */
[----:B------:R-:W-:-:S06]  /*01b0*/  MOV R6, R8 ;  /* 0x0000000800067202 */ /* 0x000fcc0000000f00 */
[----:B------:R-:W4:Y:S08]  /*01c0*/  LDC R15, c[0x0][0x3a4] ;  /* 0x0000e900ff0f7b82 */ /* 0x000f300000000800 */
[----:B------:R-:W0:Y:S01]  /*01d0*/  LDC.64 R4, c[0x0][0x3c8] ;  /* 0x0000f200ff047b82 */ /* 0x000e220000000a00 */
[----:B-1-3--:R-:W-:-:S07]  /*01e0*/  IMAD R12, R0, R3, UR5 ;  /* 0x00000005000c7e24 */ /* 0x00afce000f8e0203 */
.L_x_4:
[----:B-1--4-:R-:W-:Y:S02]  /*01f0*/  IMAD R3, R6, R15, R12 ;  /* 0x0000000f06037224 */ /* 0x012fe400078e020c */
[----:B0-----:R-:W-:Y:S02]  /*0200*/  IMAD.IADD R6, R9, 0x1, R6 ;  /* 0x0000000109067824 */ /* 0x001fe400078e0206 */
[----:B------:R-:W-:-:S03]  /*0210*/  IMAD.WIDE R2, R3, 0x2, R4 ;  /* 0x0000000203027825 */ /* 0x000fc600078e0204 */
[----:B------:R-:W-:Y:S02]  /*0220*/  ISETP.GE.AND P0, PT, R6, R13, PT ;  /* 0x0000000d0600720c */ /* 0x000fe40003f06270 */
[----:B------:R1:W-:Y:S11]  /*0230*/  STG.E.U16 desc[UR10][R2.64], R7 ;  /* 0x0000000702007986 */ /* 0x0003f6000c10150a */
[----:B------:R-:W-:Y:S05]  /*0240*/  @!P0 BRA `(.L_x_4) ;  /* 0xfffffffc00e88947 */ /* 0x000fea000383ffff */
.L_x_3:
[----:B------:R-:W-:Y:S05]  /*0250*/  BSYNC.RECONVERGENT B1 ;  /* 0x0000000000017941 */ /* 0x000fea0003800200 */
.L_x_2:
[----:B------:R-:W1:Y:S01]  /*0260*/  LDCU UR6, c[0x0][0x388] ;  /* 0x00007100ff0677ac */ /* 0x000e620008000800 */
[----:B--2---:R-:W-:Y:S01]  /*0270*/  IADD3 R0, PT, PT, R11, R0, RZ ;  /* 0x000000000b007210 */ /* 0x004fe20007ffe0ff */
[----:B-1----:R-:W-:-:S05]  /*0280*/  IMAD.U32 R3, RZ, RZ, UR6 ;  /* 0x00000006ff037e24 */ /* 0x002fca000f8e00ff */
[----:B------:R-:W-:-:S13]  /*0290*/  ISETP.GE.AND P0, PT, R0, R3, PT ;  /* 0x000000030000720c */ /* 0x000fda0003f06270 */
[----:B------:R-:W-:Y:S05]  /*02a0*/  @!P0 BRA `(.L_x_5) ;  /* 0xfffffffc00a88947 */ /* 0x000fea000383ffff */
.L_x_1:
[----:B------:R-:W-:Y:S05]  /*02b0*/  BSYNC.RECONVERGENT B0 ;  /* 0x0000000000007941 */ /* 0x000fea0003800200 */
.L_x_0:
[----:B------:R-:W1:Y:S01]  /*02c0*/  S2R R0, SR_TID.Y ;  /* 0x0000000000007919 */ /* 0x000e620000002200 */
[----:B------:R-:W1:Y:S02]  /*02d0*/  LDCU.64 UR6, c[0x0][0x380] ;  /* 0x00007000ff0677ac */ /* 0x000e640008000a00 */
[----:B-1----:R-:W-:-:S04]  /*02e0*/  ISETP.GE.AND P0, PT, R0, UR6, PT ;  /* 0x0000000600007c0c */ /* 0x002fc8000bf06270 */
[----:B------:R-:W-:-:S13]  /*02f0*/  ISETP.GE.OR P0, PT, R3, UR7, P0 ;  /* 0x0000000703007c0c */ /* 0x000fda0008706670 */
[----:B------:R-:W-:Y:S05]  /*0300*/  @P0 EXIT ;  /* 0x000000000000094d */ /* 0x000fea0003800000 */
[----:B------:R-:W-:Y:S01]  /*0310*/  IADD3 R10, PT, PT, R10, R3, RZ ;  /* 0x000000030a0a7210 */ /* 0x000fe20007ffe0ff */
[----:B------:R-:W1:Y:S01]  /*0320*/  LDCU UR6, c[0x0][0x360] ;  /* 0x00006c00ff0677ac */ /* 0x000e620008000800 */
[----:B------:R-:W2:Y:S01]  /*0330*/  LDCU UR9, c[0x0][0x3a8] ;  /* 0x00007500ff0977ac */ /* 0x000ea20008000800 */
[----:B------:R-:W3:Y:S01]  /*0340*/  LDCU UR8, c[0x0][0x398] ;  /* 0x00007300ff0877ac */ /* 0x000ee20008000800 */
[----:B------:R-:W4:Y:S03]  /*0350*/  LDCU UR7, c[0x0][0x364] ;  /* 0x00006c80ff0777ac */ /* 0x000f260008000800 */
.L_x_9:
[----:B------:R-:W5:Y:S01]  /*0360*/  LDC R13, c[0x0][0x384] ;  /* 0x0000e100ff0d7b82 */ /* 0x000f620000000800 */
[----:B------:R-:W-:Y:S01]  /*0370*/  BSSY.RECONVERGENT B0, `(.L_x_6) ;  /* 0x0000013000007945 */ /* 0x000fe20003800200 */
[----:B-----5:R-:W-:-:S13]  /*0380*/  ISETP.GE.AND P0, PT, R10, R13, PT ;  /* 0x0000000d0a00720c */ /* 0x020fda0003f06270 */
[----:B0-----:R-:W-:Y:S05]  /*0390*/  @P0 BRA `(.L_x_7) ;  /* 0x0000000000400947 */ /* 0x001fea0003800000 */
[----:B0-----:R-:W0:Y:S01]  /*03a0*/  LDC R9, c[0x0][0x3a4] ;  /* 0x0000e900ff097b82 */ /* 0x001e220000000800 */
[----:B------:R-:W-:-:S07]  /*03b0*/  IMAD.MOV.U32 R11, RZ, RZ, R10 ;  /* 0x000000ffff0b7224 */ /* 0x000fce00078e000a */
[----:B------:R-:W5:Y:S08]  /*03c0*/  LDC R7, c[0x0][0x394] ;  /* 0x0000e500ff077b82 */ /* 0x000f700000000800 */
[----:B------:R-:W1:Y:S08]  /*03d0*/  LDC.64 R4, c[0x0][0x3c8] ;  /* 0x0000f200ff047b82 */ /* 0x000e700000000a00 */
[----:B------:R-:W1:Y:S01]  /*03e0*/  LDC.64 R2, c[0x0][0x3b0] ;  /* 0x0000ec00ff027b82 */ /* 0x000e620000000a00 */
[----:B0-----:R-:W-:-:S02]  /*03f0*/  IMAD R12, R0, R9, UR5 ;  /* 0x00000005000c7e24 */ /* 0x001fc4000f8e0209 */
[----:B-----5:R-:W-:-:S07]  /*0400*/  IMAD R14, R0, R7, UR4 ;  /* 0x00000004000e7e24 */ /* 0x020fce000f8e0207 */
.L_x_8:
[----:B0--3--:R-:W-:-:S04]  /*0410*/  IMAD R9, R11, UR8, R14 ;  /* 0x000000080b097c24 */ /* 0x009fc8000f8e020e */
[----:B-1----:R-:W-:-:S06]  /*0420*/  IMAD.WIDE R8, R9, 0x2, R2 ;  /* 0x0000000209087825 */ /* 0x002fcc00078e0202 */
[----:B------:R-:W3:Y:S01]  /*0430*/  LDG.E.U16 R9, desc[UR10][R8.64] ;  /* 0x0000000a08097981 */ /* 0x000ee2000c1e1500 */
[C---:B--2---:R-:W-:Y:S01]  /*0440*/  IMAD R7, R11.reuse, UR9, R12 ;  /* 0x000000090b077c24 */ /* 0x044fe2000f8e020c */
[----:B------:R-:W-:-:S03]  /*0450*/  IADD3 R11, PT, PT, R11, UR6, RZ ;  /* 0x000000060b0b7c10 */ /* 0x000fc6000fffe0ff */
[----:B------:R-:W-:Y:S01]  /*0460*/  IMAD.WIDE R6, R7, 0x2, R4 ;  /* 0x0000000207067825 */ /* 0x000fe200078e0204 */
[----:B------:R-:W-:-:S04]  /*0470*/  ISETP.GE.AND P0, PT, R11, R13, PT ;  /* 0x0000000d0b00720c */ /* 0x000fc80003f06270 */
[----:B---3--:R0:W-:Y:S09]  /*0480*/  STG.E.U16 desc[UR10][R6.64], R9 ;  /* 0x0000000906007986 */ /* 0x0081f2000c10150a */
[----:B------:R-:W-:Y:S05]  /*0490*/  @!P0 BRA `(.L_x_8) ;  /* 0xfffffffc00dc8947 */ /* 0x000fea000383ffff */
.L_x_7:
[----:B-1234-:R-:W-:Y:S05]  /*04a0*/  BSYNC.RECONVERGENT B0 ;  /* 0x0000000000007941 */ /* 0x01efea0003800200 */
.L_x_6:
[----:B------:R-:W1:Y:S01]  /*04b0*/  LDCU UR12, c[0x0][0x380] ;  /* 0x00007000ff0c77ac */ /* 0x000e620008000800 */
[----:B------:R-:W-:-:S04]  /*04c0*/  IADD3 R0, PT, PT, R0, UR7, RZ ;  /* 0x0000000700007c10 */ /* 0x000fc8000fffe0ff */
[----:B-1----:R-:W-:-:S13]  /*04d0*/  ISETP.GE.AND P0, PT, R0, UR12, PT ;  /* 0x0000000c00007c0c */ /* 0x002fda000bf06270 */
[----:B------:R-:W-:Y:S05]  /*04e0*/  @!P0 BRA `(.L_x_9) ;  /* 0xfffffffc009c8947 */ /* 0x000fea000383ffff */
[----:B------:R-:W-:Y:S05]  /*04f0*/  EXIT ;  /* 0x000000000000794d */ /* 0x000fea0003800000 */
.L_x_10:
[----:B------:R-:W-:-:S00]  /*0500*/  BRA `(.L_x_10) ;  /* 0xfffffffc00fc7947 */ /* 0x000fc0000383ffff */
[----:B------:R-:W-:-:S00]  /*0510*/  NOP ;  /* 0x0000000000007918 */ /* 0x000fc00000000000 */
        /* <DEDUP_REMOVED lines=14> */
.L_x_44:


//--------------------- .text.rotary_embedding_kernel_f16 --------------------------
	.section	.text.rotary_embedding_kernel_f16,"ax",@progbits
	.align	128
        .global         rotary_embedding_kernel_f16
        .type           rotary_embedding_kernel_f16,@function
        .size           rotary_embedding_kernel_f16,(.L_x_45 - rotary_embedding_kernel_f16)
        .other          rotary_embedding_kernel_f16,@"STO_CUDA_ENTRY STV_DEFAULT"
rotary_embedding_kernel_f16:
.text.rotary_embedding_kernel_f16:
        /* <DEDUP_REMOVED lines=21> */
.L_x_16:
[----:B------:R-:W1:Y:S01]  /*0150*/  LDC R13, c[0x0][0x380] ;  /* 0x0000e000ff0d7b82 */ /* 0x000e620000000800 */
[----:B------:R-:W-:Y:S01]  /*0160*/  BSSY.RECONVERGENT B1, `(.L_x_13) ;  /* 0x000000f000017945 */ /* 0x000fe20003800200 */
[----:B-1----:R-:W-:-:S13]  /*0170*/  ISETP.GE.AND P0, PT, R8, R13, PT ;  /* 0x0000000d0800720c */ /* 0x002fda0003f06270 */
[----:B------:R-:W-:Y:S05]  /*0180*/  @P0 BRA `(.L_x_14) ;  /* 0x0000000000300947 */ /* 0x000fea0003800000 */
[----:B------:R-:W1:Y:S01]  /*0190*/  LDC R3, c[0x0][0x3a8] ;  /* 0x0000ea00ff037b82 */ /* 0x000e620000000800 */
[----:B------:R-:W3:Y:S01]  /*01a0*/  I2F.F16 R7, 0x1 ;  /* 0x0000000100077906 */ /* 0x000ee20000200c00 */
[----:B------:R-:W-:-:S06]  /*01b0*/  MOV R6, R8 ;  /* 0x0000000800067202 */ /* 0x000fcc0000000f00 */
[----:B------:R-:W4:Y:S08]  /*01c0*/  LDC R15, c[0x0][0x3a4] ;  /* 0x0000e900ff0f7b82 */ /* 0x000f300000000800 */
[----:B------:R-:W0:Y:S01]  /*01d0*/  LDC.64 R4, c[0x0][0x3c8] ;  /* 0x0000f200ff047b82 */ /* 0x000e220000000a00 */
[----:B-1-3--:R-:W-:-:S07]  /*01e0*/  IMAD R12, R0, R3, UR5 ;  /* 0x00000005000c7e24 */ /* 0x00afce000f8e0203 */
.L_x_15:
[----:B-1--4-:R-:W-:Y:S02]  /*01f0*/  IMAD R3, R6, R15, R12 ;  /* 0x0000000f06037224 */ /* 0x012fe400078e020c */
[----:B0-----:R-:W-:Y:S02]  /*0200*/  IMAD.IADD R6, R9, 0x1, R6 ;  /* 0x0000000109067824 */ /* 0x001fe400078e0206 */
[----:B------:R-:W-:-:S03]  /*0210*/  IMAD.WIDE R2, R3, 0x2, R4 ;  /* 0x0000000203027825 */ /* 0x000fc600078e0204 */
[----:B------:R-:W-:Y:S02]  /*0220*/  ISETP.GE.AND P0, PT, R6, R13, PT ;  /* 0x0000000d0600720c */ /* 0x000fe40003f06270 */
[----:B------:R1:W-:Y:S11]  /*0230*/  STG.E.U16 desc[UR10][R2.64], R7 ;  /* 0x0000000702007986 */ /* 0x0003f6000c10150a */
[----:B------:R-:W-:Y:S05]  /*0240*/  @!P0 BRA `(.L_x_15) ;  /* 0xfffffffc00e88947 */ /* 0x000fea000383ffff */
.L_x_14:
[----:B------:R-:W-:Y:S05]  /*0250*/  BSYNC.RECONVERGENT B1 ;  /* 0x0000000000017941 */ /* 0x000fea0003800200 */
.L_x_13:
[----:B------:R-:W1:Y:S01]  /*0260*/  LDCU UR6, c[0x0][0x388] ;  /* 0x00007100ff0677ac */ /* 0x000e620008000800 */
[----:B--2---:R-:W-:Y:S01]  /*0270*/  IADD3 R0, PT, PT, R11, R0, RZ ;  /* 0x000000000b007210 */ /* 0x004fe20007ffe0ff */
[----:B-1----:R-:W-:-:S05]  /*0280*/  IMAD.U32 R3, RZ, RZ, UR6 ;  /* 0x00000006ff037e24 */ /* 0x002fca000f8e00ff */
[----:B------:R-:W-:-:S13]  /*0290*/  ISETP.GE.AND P0, PT, R0, R3, PT ;  /* 0x000000030000720c */ /* 0x000fda0003f06270 */
[----:B------:R-:W-:Y:S05]  /*02a0*/  @!P0 BRA `(.L_x_16) ;  /* 0xfffffffc00a88947 */ /* 0x000fea000383ffff */
.L_x_12:
[----:B------:R-:W-:Y:S05]  /*02b0*/  BSYNC.RECONVERGENT B0 ;  /* 0x0000000000007941 */ /* 0x000fea0003800200 */
.L_x_11:
        /* <DEDUP_REMOVED lines=10> */
.L_x_20:
        /* <DEDUP_REMOVED lines=11> */
.L_x_19:
        /* <DEDUP_REMOVED lines=9> */
.L_x_18:
[----:B-1234-:R-:W-:Y:S05]  /*04a0*/  BSYNC.RECONVERGENT B0 ;  /* 0x0000000000007941 */ /* 0x01efea0003800200 */
.L_x_17:
[----:B------:R-:W1:Y:S01]  /*04b0*/  LDCU UR12, c[0x0][0x380] ;  /* 0x00007000ff0c77ac */ /* 0x000e620008000800 */
[----:B------:R-:W-:-:S04]  /*04c0*/  IADD3 R0, PT, PT, R0, UR7, RZ ;  /* 0x0000000700007c10 */ /* 0x000fc8000fffe0ff */
[----:B-1----:R-:W-:-:S13]  /*04d0*/  ISETP.GE.AND P0, PT, R0, UR12, PT ;  /* 0x0000000c00007c0c */ /* 0x002fda000bf06270 */
[----:B------:R-:W-:Y:S05]  /*04e0*/  @!P0 BRA `(.L_x_20) ;  /* 0xfffffffc009c8947 */ /* 0x000fea000383ffff */
[----:B------:R-:W-:Y:S05]  /*04f0*/  EXIT ;  /* 0x000000000000794d */ /* 0x000fea0003800000 */
.L_x_21:
        /* <DEDUP_REMOVED lines=16> */
.L_x_45:


//--------------------- .text.rotary_embedding_kernel_f64 --------------------------
	.section	.text.rotary_embedding_kernel_f64,"ax",@progbits
	.align	128
        .global         rotary_embedding_kernel_f64
        .type           rotary_embedding_kernel_f64,@function
        .size           rotary_embedding_kernel_f64,(.L_x_46 - rotary_embedding_kernel_f64)
        .other          rotary_embedding_kernel_f64,@"STO_CUDA_ENTRY STV_DEFAULT"
rotary_embedding_kernel_f64:
.text.rotary_embedding_kernel_f64:
        /* <DEDUP_REMOVED lines=21> */
.L_x_27:
[----:B------:R-:W1:Y:S01]  /*0150*/  LDC R12, c[0x0][0x380] ;  /* 0x0000e000ff0c7b82 */ /* 0x000e620000000800 */
[----:B------:R-:W-:Y:S01]  /*0160*/  BSSY.RECONVERGENT B1, `(.L_x_24) ;  /* 0x0000010000017945 */ /* 0x000fe20003800200 */
[----:B-1----:R-:W-:-:S13]  /*0170*/  ISETP.GE.AND P0, PT, R9, R12, PT ;  /* 0x0000000c0900720c */ /* 0x002fda0003f06270 */
[----:B------:R-:W-:Y:S05]  /*0180*/  @P0 BRA `(.L_x_25) ;  /* 0x0000000000340947 */ /* 0x000fea0003800000 */
[----:B------:R-:W1:Y:S01]  /*0190*/  LDC R3, c[0x0][0x3a8] ;  /* 0x0000ea00ff037b82 */ /* 0x000e620000000800 */
[----:B------:R-:W-:Y:S01]  /*01a0*/  HFMA2 R7, -RZ, RZ, 1.984375, 0 ;  /* 0x3ff00000ff077431 */ /* 0x000fe200000001ff */
[----:B------:R-:W-:Y:S01]  /*01b0*/  MOV R8, R9 ;  /* 0x0000000900087202 */ /* 0x000fe20000000f00 */
[----:B------:R-:W-:-:S05]  /*01c0*/  IMAD.MOV.U32 R6, RZ, RZ, 0x0 ;  /* 0x00000000ff067424 */ /* 0x000fca00078e00ff */
[----:B------:R-:W3:Y:S08]  /*01d0*/  LDC R15, c[0x0][0x3a4] ;  /* 0x0000e900ff0f7b82 */ /* 0x000ef00000000800 */
[----:B------:R-:W4:Y:S01]  /*01e0*/  LDC.64 R4, c[0x0][0x3c8] ;  /* 0x0000f200ff047b82 */ /* 0x000f220000000a00 */
[----:B-1----:R-:W-:-:S07]  /*01f0*/  IMAD R14, R0, R3, UR5 ;  /* 0x00000005000e7e24 */ /* 0x002fce000f8e0203 */
.L_x_26:
[----:B-1-3--:R-:W-:Y:S02]  /*0200*/  IMAD R3, R8, R15, R14 ;  /* 0x0000000f08037224 */ /* 0x00afe400078e020e */
[----:B0-----:R-:W-:Y:S02]  /*0210*/  IMAD.IADD R8, R11, 0x1, R8 ;  /* 0x000000010b087824 */ /* 0x001fe400078e0208 */
[----:B----4-:R-:W-:-:S03]  /*0220*/  IMAD.WIDE R2, R3, 0x8, R4 ;  /* 0x0000000803027825 */ /* 0x010fc600078e0204 */
[----:B------:R-:W-:Y:S02]  /*0230*/  ISETP.GE.AND P0, PT, R8, R12, PT ;  /* 0x0000000c0800720c */ /* 0x000fe40003f06270 */
[----:B------:R1:W-:Y:S11]  /*0240*/  STG.E.64 desc[UR10][R2.64], R6 ;  /* 0x0000000602007986 */ /* 0x0003f6000c101b0a */
[----:B------:R-:W-:Y:S05]  /*0250*/  @!P0 BRA `(.L_x_26) ;  /* 0xfffffffc00e88947 */ /* 0x000fea000383ffff */
.L_x_25:
[----:B------:R-:W-:Y:S05]  /*0260*/  BSYNC.RECONVERGENT B1 ;  /* 0x0000000000017941 */ /* 0x000fea0003800200 */
.L_x_24:
[----:B------:R-:W1:Y:S01]  /*0270*/  LDCU UR6, c[0x0][0x388] ;  /* 0x00007100ff0677ac */ /* 0x000e620008000800 */
[----:B--2---:R-:W-:Y:S01]  /*0280*/  IADD3 R0, PT, PT, R13, R0, RZ ;  /* 0x000000000d007210 */ /* 0x004fe20007ffe0ff */
[----:B-1----:R-:W-:-:S05]  /*0290*/  IMAD.U32 R3, RZ, RZ, UR6 ;  /* 0x00000006ff037e24 */ /* 0x002fca000f8e00ff */
[----:B------:R-:W-:-:S13]  /*02a0*/  ISETP.GE.AND P0, PT, R0, R3, PT ;  /* 0x000000030000720c */ /* 0x000fda0003f06270 */
[----:B------:R-:W-:Y:S05]  /*02b0*/  @!P0 BRA `(.L_x_27) ;  /* 0xfffffffc00a48947 */ /* 0x000fea000383ffff */
.L_x_23:
[----:B------:R-:W-:Y:S05]  /*02c0*/  BSYNC.RECONVERGENT B0 ;  /* 0x0000000000007941 */ /* 0x000fea0003800200 */
.L_x_22:
        /* <DEDUP_REMOVED lines=10> */
.L_x_31:
[----:B------:R-:W5:Y:S01]  /*0370*/  LDC R13, c[0x0][0x384] ;  /* 0x0000e100ff0d7b82 */ /* 0x000f620000000800 */
[----:B------:R-:W-:Y:S01]  /*0380*/  BSSY.RECONVERGENT B0, `(.L_x_28) ;  /* 0x0000013000007945 */ /* 0x000fe20003800200 */
[----:B-----5:R-:W-:-:S13]  /*0390*/  ISETP.GE.AND P0, PT, R10, R13, PT ;  /* 0x0000000d0a00720c */ /* 0x020fda0003f06270 */
[----:B0-----:R-:W-:Y:S05]  /*03a0*/  @P0 BRA `(.L_x_29) ;  /* 0x0000000000400947 */ /* 0x001fea0003800000 */
[----:B------:R-:W5:Y:S01]  /*03b0*/  LDC R9, c[0x0][0x3a4] ;  /* 0x0000e900ff097b82 */ /* 0x000f620000000800 */
[----:B0-----:R-:W-:-:S07]  /*03c0*/  IMAD.MOV.U32 R11, RZ, RZ, R10 ;  /* 0x000000ffff0b7224 */ /* 0x001fce00078e000a */
[----:B------:R-:W0:Y:S08]  /*03d0*/  LDC R7, c[0x0][0x394] ;  /* 0x0000e500ff077b82 */ /* 0x000e300000000800 */
[----:B------:R-:W1:Y:S08]  /*03e0*/  LDC.64 R4, c[0x0][0x3c8] ;  /* 0x0000f200ff047b82 */ /* 0x000e700000000a00 */
[----:B------:R-:W1:Y:S01]  /*03f0*/  LDC.64 R2, c[0x0][0x3b0] ;  /* 0x0000ec00ff027b82 */ /* 0x000e620000000a00 */
[----:B-----5:R-:W-:-:S02]  /*0400*/  IMAD R12, R0, R9, UR5 ;  /* 0x00000005000c7e24 */ /* 0x020fc4000f8e0209 */
[----:B0-----:R-:W-:-:S07]  /*0410*/  IMAD R14, R0, R7, UR4 ;  /* 0x00000004000e7e24 */ /* 0x001fce000f8e0207 */
.L_x_30:
[----:B0--3--:R-:W-:-:S04]  /*0420*/  IMAD R7, R11, UR8, R14 ;  /* 0x000000080b077c24 */ /* 0x009fc8000f8e020e */
[----:B-1----:R-:W-:-:S06]  /*0430*/  IMAD.WIDE R6, R7, 0x8, R2 ;  /* 0x0000000807067825 */ /* 0x002fcc00078e0202 */
[----:B------:R-:W3:Y:S01]  /*0440*/  LDG.E.64 R6, desc[UR10][R6.64] ;  /* 0x0000000a06067981 */ /* 0x000ee2000c1e1b00 */
[C---:B--2---:R-:W-:Y:S01]  /*0450*/  IMAD R9, R11.reuse, UR9, R12 ;  /* 0x000000090b097c24 */ /* 0x044fe2000f8e020c */
[----:B------:R-:W-:-:S03]  /*0460*/  IADD3 R11, PT, PT, R11, UR6, RZ ;  /* 0x000000060b0b7c10 */ /* 0x000fc6000fffe0ff */
[----:B------:R-:W-:Y:S01]  /*0470*/  IMAD.WIDE R8, R9, 0x8, R4 ;  /* 0x0000000809087825 */ /* 0x000fe200078e0204 */
[----:B------:R-:W-:-:S04]  /*0480*/  ISETP.GE.AND P0, PT, R11, R13, PT ;  /* 0x0000000d0b00720c */ /* 0x000fc80003f06270 */
[----:B---3--:R0:W-:Y:S09]  /*0490*/  STG.E.64 desc[UR10][R8.64], R6 ;  /* 0x0000000608007986 */ /* 0x0081f2000c101b0a */
[----:B------:R-:W-:Y:S05]  /*04a0*/  @!P0 BRA `(.L_x_30) ;  /* 0xfffffffc00dc8947 */ /* 0x000fea000383ffff */
.L_x_29:
[----:B-1234-:R-:W-:Y:S05]  /*04b0*/  BSYNC.RECONVERGENT B0 ;  /* 0x0000000000007941 */ /* 0x01efea0003800200 */
.L_x_28:
[----:B------:R-:W1:Y:S01]  /*04c0*/  LDCU UR12, c[0x0][0x380] ;  /* 0x00007000ff0c77ac */ /* 0x000e620008000800 */
[----:B------:R-:W-:-:S04]  /*04d0*/  IADD3 R0, PT, PT, R0, UR7, RZ ;  /* 0x0000000700007c10 */ /* 0x000fc8000fffe0ff */
[----:B-1----:R-:W-:-:S13]  /*04e0*/  ISETP.GE.AND P0, PT, R0, UR12, PT ;  /* 0x0000000c00007c0c */ /* 0x002fda000bf06270 */
[----:B------:R-:W-:Y:S05]  /*04f0*/  @!P0 BRA `(.L_x_31) ;  /* 0xfffffffc009c8947 */ /* 0x000fea000383ffff */
[----:B------:R-:W-:Y:S05]  /*0500*/  EXIT ;  /* 0x000000000000794d */ /* 0x000fea0003800000 */
.L_x_32:
        /* <DEDUP_REMOVED lines=15> */
.L_x_46:


//--------------------- .text.rotary_embedding_kernel_f32 --------------------------
	.section	.text.rotary_embedding_kernel_f32,"ax",@progbits
	.align	128
        .global         rotary_embedding_kernel_f32
        .type           rotary_embedding_kernel_f32,@function
        .size           rotary_embedding_kernel_f32,(.L_x_47 - rotary_embedding_kernel_f32)
        .other          rotary_embedding_kernel_f32,@"STO_CUDA_ENTRY STV_DEFAULT"
rotary_embedding_kernel_f32:
.text.rotary_embedding_kernel_f32:
        /* <DEDUP_REMOVED lines=10> */
[----:B-1----:R-:W-:Y:S01]  /*00a0*/  MOV R3, UR12 ;  /* 0x0000000c00037c02 */ /* 0x002fe20008000f00 */
[----:B--2---:R-:W-:-:S02]  /*00b0*/  UIMAD UR4, UR5, UR13, URZ ;  /* 0x0000000d050472a4 */ /* 0x004fc4000f8e02ff */
[----:B---3--:R-:W-:Y:S01]  /*00c0*/  UIMAD UR5, UR5, UR8, URZ ;  /* 0x00000008050572a4 */ /* 0x008fe2000f8e02ff */
[----:B0-----:R-:W-:Y:S01]  /*00d0*/  ISETP.GE.AND P0, PT, R10, R3, PT ;  /* 0x000000030a00720c */ /* 0x001fe20003f06270 */
[----:B----4-:R-:W-:Y:S02]  /*00e0*/  UIMAD UR4, UR6, UR7, UR4 ;  /* 0x00000007060472a4 */ /* 0x010fe4000f8e0204 */
[----:B-----5:R-:W-:-:S10]  /*00f0*/  UIMAD UR5, UR6, UR9, UR5 ;  /* 0x00000009060572a4 */ /* 0x020fd4000f8e0205 */
[----:B------:R-:W-:Y:S05]  /*0100*/  @P0 BRA `(.L_x_34) ;  /* 0x0000000000680947 */ /* 0x000fea0003800000 */
[----:B------:R-:W0:Y:S01]  /*0110*/  LDC R9, c[0x0][0x364] ;  /* 0x0000d900ff097b82 */ /* 0x000e220000000800 */
[----:B------:R-:W1:Y:S01]  /*0120*/  S2R R7, SR_TID.Y ;  /* 0x0000000000077919 */ /* 0x000e620000002200 */
[----:B------:R-:W-:-:S06]  /*0130*/  MOV R0, R10 ;  /* 0x0000000a00007202 */ /* 0x000fcc0000000f00 */
[----:B------:R-:W2:Y:S02]  /*0140*/  LDC R11, c[0x0][0x360] ;  /* 0x0000d800ff0b7b82 */ /* 0x000ea40000000800 */
.L_x_38:
[----:B------:R-:W1:Y:S01]  /*0150*/  LDC R8, c[0x0][0x380] ;  /* 0x0000e000ff087b82 */ /* 0x000e620000000800 */
[----:B------:R-:W-:Y:S01]  /*0160*/  BSSY.RECONVERGENT B1, `(.L_x_35) ;  /* 0x000000f000017945 */ /* 0x000fe20003800200 */
[----:B-1----:R-:W-:-:S13]  /*0170*/  ISETP.GE.AND P0, PT, R7, R8, PT ;  /* 0x000000080700720c */ /* 0x002fda0003f06270 */
[----:B------:R-:W-:Y:S05]  /*0180*/  @P0 BRA `(.L_x_36) ;  /* 0x0000000000300947 */ /* 0x000fea0003800000 */
[----:B------:R-:W1:Y:S01]  /*0190*/  LDC R3, c[0x0][0x3a8] ;  /* 0x0000ea00ff037b82 */ /* 0x000e620000000800 */
[----:B------:R-:W-:Y:S02]  /*01a0*/  HFMA2 R15, -RZ, RZ, 1.875, 0 ;  /* 0x3f800000ff0f7431 */ /* 0x000fe400000001ff */
[----:B------:R-:W-:-:S05]  /*01b0*/  IMAD.MOV.U32 R6, RZ, RZ, R7 ;  /* 0x000000ffff067224 */ /* 0x000fca00078e0007 */
[----:B------:R-:W3:Y:S08]  /*01c0*/  LDC R13, c[0x0][0x3a4] ;  /* 0x0000e900ff0d7b82 */ /* 0x000ef00000000800 */
[----:B------:R-:W4:Y:S01]  /*01d0*/  LDC.64 R4, c[0x0][0x3c8] ;  /* 0x0000f200ff047b82 */ /* 0x000f220000000a00 */
[----:B-1----:R-:W-:-:S07]  /*01e0*/  IMAD R12, R0, R3, UR5 ;  /* 0x00000005000c7e24 */ /* 0x002fce000f8e0203 */
.L_x_37:
[----:B-1-3--:R-:W-:Y:S02]  /*01f0*/  IMAD R3, R6, R13, R12 ;  /* 0x0000000d06037224 */ /* 0x00afe400078e020c */
[----:B0-----:R-:W-:Y:S02]  /*0200*/  IMAD.IADD R6, R9, 0x1, R6 ;  /* 0x0000000109067824 */ /* 0x001fe400078e0206 */
[----:B----4-:R-:W-:-:S03]  /*0210*/  IMAD.WIDE R2, R3, 0x4, R4 ;  /* 0x0000000403027825 */ /* 0x010fc600078e0204 */
[----:B------:R-:W-:Y:S02]  /*0220*/  ISETP.GE.AND P0, PT, R6, R8, PT ;  /* 0x000000080600720c */ /* 0x000fe40003f06270 */
[----:B------:R1:W-:Y:S11]  /*0230*/  STG.E desc[UR10][R2.64], R15 ;  /* 0x0000000f02007986 */ /* 0x0003f6000c10190a */
[----:B------:R-:W-:Y:S05]  /*0240*/  @!P0 BRA `(.L_x_37) ;  /* 0xfffffffc00e88947 */ /* 0x000fea000383ffff */
.L_x_36:
[----:B------:R-:W-:Y:S05]  /*0250*/  BSYNC.RECONVERGENT B1 ;  /* 0x0000000000017941 */ /* 0x000fea0003800200 */
.L_x_35:
[----:B------:R-:W1:Y:S01]  /*0260*/  LDCU UR6, c[0x0][0x388] ;  /* 0x00007100ff0677ac */ /* 0x000e620008000800 */
[----:B--2---:R-:W-:Y:S01]  /*0270*/  IADD3 R0, PT, PT, R11, R0, RZ ;  /* 0x000000000b007210 */ /* 0x004fe20007ffe0ff */
[----:B-1----:R-:W-:-:S05]  /*0280*/  IMAD.U32 R3, RZ, RZ, UR6 ;  /* 0x00000006ff037e24 */ /* 0x002fca000f8e00ff */
[----:B------:R-:W-:-:S13]  /*0290*/  ISETP.GE.AND P0, PT, R0, R3, PT ;  /* 0x000000030000720c */ /* 0x000fda0003f06270 */
[----:B------:R-:W-:Y:S05]  /*02a0*/  @!P0 BRA `(.L_x_38) ;  /* 0xfffffffc00a88947 */ /* 0x000fea000383ffff */
.L_x_34:
[----:B------:R-:W-:Y:S05]  /*02b0*/  BSYNC.RECONVERGENT B0 ;  /* 0x0000000000007941 */ /* 0x000fea0003800200 */
.L_x_33:
        /* <DEDUP_REMOVED lines=10> */
.L_x_42:
        /* <DEDUP_REMOVED lines=11> */
.L_x_41:
[----:B0--3--:R-:W-:-:S04]  /*0410*/  IMAD R7, R11, UR8, R14 ;  /* 0x000000080b077c24 */ /* 0x009fc8000f8e020e */
[----:B-1----:R-:W-:-:S06]  /*0420*/  IMAD.WIDE R6, R7, 0x4, R2 ;  /* 0x0000000407067825 */ /* 0x002fcc00078e0202 */
[----:B------:R-:W3:Y:S01]  /*0430*/  LDG.E R7, desc[UR10][R6.64] ;  /* 0x0000000a06077981 */ /* 0x000ee2000c1e1900 */
[C---:B--2---:R-:W-:Y:S01]  /*0440*/  IMAD R9, R11.reuse, UR9, R12 ;  /* 0x000000090b097c24 */ /* 0x044fe2000f8e020c */
[----:B------:R-:W-:-:S03]  /*0450*/  IADD3 R11, PT, PT, R11, UR6, RZ ;  /* 0x000000060b0b7c10 */ /* 0x000fc6000fffe0ff */
[----:B------:R-:W-:Y:S01]  /*0460*/  IMAD.WIDE R8, R9, 0x4, R4 ;  /* 0x0000000409087825 */ /* 0x000fe200078e0204 */
[----:B------:R-:W-:-:S04]  /*0470*/  ISETP.GE.AND P0, PT, R11, R13, PT ;  /* 0x0000000d0b00720c */ /* 0x000fc80003f06270 */
[----:B---3--:R0:W-:Y:S09]  /*0480*/  STG.E desc[UR10][R8.64], R7 ;  /* 0x0000000708007986 */ /* 0x0081f2000c10190a */
[----:B------:R-:W-:Y:S05]  /*0490*/  @!P0 BRA `(.L_x_41) ;  /* 0xfffffffc00dc8947 */ /* 0x000fea000383ffff */
.L_x_40:
[----:B-1234-:R-:W-:Y:S05]  /*04a0*/  BSYNC.RECONVERGENT B0 ;  /* 0x0000000000007941 */ /* 0x01efea0003800200 */
.L_x_39:
[----:B------:R-:W1:Y:S01]  /*04b0*/  LDCU UR12, c[0x0][0x380] ;  /* 0x00007000ff0c77ac */ /* 0x000e620008000800 */
[----:B------:R-:W-:-:S05]  /*04c0*/  VIADD R0, R0, UR7 ;  /* 0x0000000700007c36 */ /* 0x000fca0008000000 */
[----:B-1----:R-:W-:-:S13]  /*04d0*/  ISETP.GE.AND P0, PT, R0, UR12, PT ;  /* 0x0000000c00007c0c */ /* 0x002fda000bf06270 */
[----:B------:R-:W-:Y:S05]  /*04e0*/  @!P0 BRA `(.L_x_42) ;  /* 0xfffffffc009c8947 */ /* 0x000fea000383ffff */
[----:B------:R-:W-:Y:S05]  /*04f0*/  EXIT ;  /* 0x000000000000794d */ /* 0x000fea0003800000 */
.L_x_43:
        /* <DEDUP_REMOVED lines=16> */
.L_x_47:


//--------------------- .nv.shared.reserved.0     --------------------------
	.section	.nv.shared.reserved.0,"aw",@nobits
	.weak		__nv_reservedSMEM_offset_0_alias
	.size		__nv_reservedSMEM_offset_0_alias, 0, 64
	.other		__nv_reservedSMEM_offset_0_alias,@"STO_CUDA_RESERVED_SHARED STV_DEFAULT"
__nv_reservedSMEM_offset_0_alias:
	.zero		0
	.zero		64


//--------------------- .nv.constant0.rotary_embedding_kernel_bf16 --------------------------
	.section	.nv.constant0.rotary_embedding_kernel_bf16,"a",@progbits
	.sectionflags	@""
	.align	4
.nv.constant0.rotary_embedding_kernel_bf16:
	.zero		984


//--------------------- .nv.constant0.rotary_embedding_kernel_f16 --------------------------
	.section	.nv.constant0.rotary_embedding_kernel_f16,"a",@progbits
	.sectionflags	@""
	.align	4
.nv.constant0.rotary_embedding_kernel_f16:
	.zero		984


//--------------------- .nv.constant0.rotary_embedding_kernel_f64 --------------------------
	.section	.nv.constant0.rotary_embedding_kernel_f64,"a",@progbits
	.sectionflags	@""
	.align	4
.nv.constant0.rotary_embedding_kernel_f64:
	.zero		984


//--------------------- .nv.constant0.rotary_embedding_kernel_f32 --------------------------
	.section	.nv.constant0.rotary_embedding_kernel_f32,"a",@progbits
	.sectionflags	@""
	.align	4
.nv.constant0.rotary_embedding_kernel_f32:
	.zero		984


//--------------------- SYMBOLS --------------------------

	.type		.nv.reservedSmem.offset0,@object
	.size		.nv.reservedSmem.offset0,0x4
